//
// Generated by NVIDIA NVVM Compiler
//
// Compiler Build ID: CL-36424714
// Cuda compilation tools, release 13.0, V13.0.88
// Based on NVVM 20.0.0
//

.version 9.0
.target sm_100
.address_size 64

	// .globl	_Z21overlap_ab_cgf_kernelPdS_S_S_S_S_iijjddd

.visible .entry _Z21overlap_ab_cgf_kernelPdS_S_S_S_S_iijjddd(
	.param .u64 .ptr .align 1 _Z21overlap_ab_cgf_kernelPdS_S_S_S_S_iijjddd_param_0,
	.param .u64 .ptr .align 1 _Z21overlap_ab_cgf_kernelPdS_S_S_S_S_iijjddd_param_1,
	.param .u64 .ptr .align 1 _Z21overlap_ab_cgf_kernelPdS_S_S_S_S_iijjddd_param_2,
	.param .u64 .ptr .align 1 _Z21overlap_ab_cgf_kernelPdS_S_S_S_S_iijjddd_param_3,
	.param .u64 .ptr .align 1 _Z21overlap_ab_cgf_kernelPdS_S_S_S_S_iijjddd_param_4,
	.param .u64 .ptr .align 1 _Z21overlap_ab_cgf_kernelPdS_S_S_S_S_iijjddd_param_5,
	.param .u32 _Z21overlap_ab_cgf_kernelPdS_S_S_S_S_iijjddd_param_6,
	.param .u32 _Z21overlap_ab_cgf_kernelPdS_S_S_S_S_iijjddd_param_7,
	.param .u32 _Z21overlap_ab_cgf_kernelPdS_S_S_S_S_iijjddd_param_8,
	.param .u32 _Z21overlap_ab_cgf_kernelPdS_S_S_S_S_iijjddd_param_9,
	.param .f64 _Z21overlap_ab_cgf_kernelPdS_S_S_S_S_iijjddd_param_10,
	.param .f64 _Z21overlap_ab_cgf_kernelPdS_S_S_S_S_iijjddd_param_11,
	.param .f64 _Z21overlap_ab_cgf_kernelPdS_S_S_S_S_iijjddd_param_12
)
{
	.reg .pred 	%p<33>;
	.reg .b32 	%r<189>;
	.reg .b32 	%f<9>;
	.reg .b64 	%rd<129>;
	.reg .b64 	%fd<296>;

	ld.param.u64 	%rd9, [_Z21overlap_ab_cgf_kernelPdS_S_S_S_S_iijjddd_param_0];
	ld.param.u64 	%rd10, [_Z21overlap_ab_cgf_kernelPdS_S_S_S_S_iijjddd_param_1];
	ld.param.u64 	%rd11, [_Z21overlap_ab_cgf_kernelPdS_S_S_S_S_iijjddd_param_2];
	ld.param.u64 	%rd8, [_Z21overlap_ab_cgf_kernelPdS_S_S_S_S_iijjddd_param_3];
	ld.param.u64 	%rd12, [_Z21overlap_ab_cgf_kernelPdS_S_S_S_S_iijjddd_param_4];
	ld.param.u64 	%rd13, [_Z21overlap_ab_cgf_kernelPdS_S_S_S_S_iijjddd_param_5];
	ld.param.u32 	%r65, [_Z21overlap_ab_cgf_kernelPdS_S_S_S_S_iijjddd_param_6];
	ld.param.u32 	%r66, [_Z21overlap_ab_cgf_kernelPdS_S_S_S_S_iijjddd_param_7];
	ld.param.u32 	%r67, [_Z21overlap_ab_cgf_kernelPdS_S_S_S_S_iijjddd_param_8];
	ld.param.u32 	%r68, [_Z21overlap_ab_cgf_kernelPdS_S_S_S_S_iijjddd_param_9];
	ld.param.f64 	%fd32, [_Z21overlap_ab_cgf_kernelPdS_S_S_S_S_iijjddd_param_10];
	ld.param.f64 	%fd33, [_Z21overlap_ab_cgf_kernelPdS_S_S_S_S_iijjddd_param_11];
	ld.param.f64 	%fd34, [_Z21overlap_ab_cgf_kernelPdS_S_S_S_S_iijjddd_param_12];
	cvta.to.global.u64 	%rd1, %rd9;
	cvta.to.global.u64 	%rd2, %rd11;
	cvta.to.global.u64 	%rd3, %rd10;
	cvta.to.global.u64 	%rd4, %rd13;
	cvta.to.global.u64 	%rd5, %rd12;
	mov.u32 	%r1, %tid.x;
	mov.u32 	%r2, %tid.y;
	mov.u32 	%r3, %ntid.x;
	mov.u32 	%r4, %ntid.y;
	or.b32  	%r69, %r66, %r65;
	setp.ne.s32 	%p1, %r69, 0;
	@%p1 bra 	$L__BB0_5;
	mul.wide.u32 	%rd32, %r1, 8;
	add.s64 	%rd33, %rd5, %rd32;
	ld.global.f64 	%fd168, [%rd33];
	mul.wide.u32 	%rd34, %r2, 8;
	add.s64 	%rd35, %rd4, %rd34;
	ld.global.f64 	%fd169, [%rd35];
	mul.f64 	%fd170, %fd33, %fd33;
	fma.rn.f64 	%fd171, %fd32, %fd32, %fd170;
	fma.rn.f64 	%fd172, %fd34, %fd34, %fd171;
	sqrt.rn.f64 	%fd173, %fd172;
	add.f64 	%fd174, %fd168, %fd169;
	rcp.rn.f64 	%fd175, %fd174;
	mul.f64 	%fd1, %fd175, 0d400921FB54442D18;
	mul.f64 	%fd176, %fd169, %fd175;
	neg.f64 	%fd177, %fd168;
	mul.f64 	%fd178, %fd176, %fd177;
	mul.f64 	%fd179, %fd173, %fd178;
	mul.f64 	%fd2, %fd173, %fd179;
	fma.rn.f64 	%fd180, %fd2, 0d3FF71547652B82FE, 0d4338000000000000;
	{
	.reg .b32 %temp; 
	mov.b64 	{%r5, %temp}, %fd180;
	}
	mov.f64 	%fd181, 0dC338000000000000;
	add.rn.f64 	%fd182, %fd180, %fd181;
	fma.rn.f64 	%fd183, %fd182, 0dBFE62E42FEFA39EF, %fd2;
	fma.rn.f64 	%fd184, %fd182, 0dBC7ABC9E3B39803F, %fd183;
	fma.rn.f64 	%fd185, %fd184, 0d3E5ADE1569CE2BDF, 0d3E928AF3FCA213EA;
	fma.rn.f64 	%fd186, %fd185, %fd184, 0d3EC71DEE62401315;
	fma.rn.f64 	%fd187, %fd186, %fd184, 0d3EFA01997C89EB71;
	fma.rn.f64 	%fd188, %fd187, %fd184, 0d3F2A01A014761F65;
	fma.rn.f64 	%fd189, %fd188, %fd184, 0d3F56C16C1852B7AF;
	fma.rn.f64 	%fd190, %fd189, %fd184, 0d3F81111111122322;
	fma.rn.f64 	%fd191, %fd190, %fd184, 0d3FA55555555502A1;
	fma.rn.f64 	%fd192, %fd191, %fd184, 0d3FC5555555555511;
	fma.rn.f64 	%fd193, %fd192, %fd184, 0d3FE000000000000B;
	fma.rn.f64 	%fd194, %fd193, %fd184, 0d3FF0000000000000;
	fma.rn.f64 	%fd195, %fd194, %fd184, 0d3FF0000000000000;
	{
	.reg .b32 %temp; 
	mov.b64 	{%r6, %temp}, %fd195;
	}
	{
	.reg .b32 %temp; 
	mov.b64 	{%temp, %r7}, %fd195;
	}
	shl.b32 	%r115, %r5, 20;
	add.s32 	%r116, %r115, %r7;
	mov.b64 	%fd292, {%r6, %r116};
	{
	.reg .b32 %temp; 
	mov.b64 	{%temp, %r117}, %fd2;
	}
	mov.b32 	%f8, %r117;
	abs.f32 	%f1, %f8;
	setp.lt.f32 	%p20, %f1, 0f4086232B;
	@%p20 bra 	$L__BB0_4;
	setp.lt.f64 	%p21, %fd2, 0d0000000000000000;
	add.f64 	%fd196, %fd2, 0d7FF0000000000000;
	selp.f64 	%fd292, 0d0000000000000000, %fd196, %p21;
	setp.geu.f32 	%p22, %f1, 0f40874800;
	@%p22 bra 	$L__BB0_4;
	shr.u32 	%r118, %r5, 31;
	add.s32 	%r119, %r5, %r118;
	shr.s32 	%r120, %r119, 1;
	shl.b32 	%r121, %r120, 20;
	add.s32 	%r122, %r7, %r121;
	mov.b64 	%fd197, {%r6, %r122};
	sub.s32 	%r123, %r5, %r120;
	shl.b32 	%r124, %r123, 20;
	add.s32 	%r125, %r124, 1072693248;
	mov.b32 	%r126, 0;
	mov.b64 	%fd198, {%r126, %r125};
	mul.f64 	%fd292, %fd198, %fd197;
$L__BB0_4:
	sqrt.rn.f64 	%fd199, %fd1;
	mul.f64 	%fd200, %fd1, %fd199;
	mul.f64 	%fd201, %fd200, %fd292;
	mad.lo.s32 	%r127, %r1, %r4, %r2;
	mul.lo.s32 	%r128, %r67, %r127;
	mul.lo.s32 	%r129, %r128, %r68;
	mul.wide.u32 	%rd36, %r129, 8;
	add.s64 	%rd37, %rd3, %rd36;
	st.global.f64 	[%rd37], %fd201;
	bra.uni 	$L__BB0_20;
$L__BB0_5:
	setp.ne.s32 	%p2, %r65, 0;
	setp.ne.s32 	%p3, %r66, 1;
	or.pred  	%p4, %p2, %p3;
	@%p4 bra 	$L__BB0_10;
	mul.wide.u32 	%rd26, %r1, 8;
	add.s64 	%rd27, %rd5, %rd26;
	ld.global.f64 	%fd129, [%rd27];
	mul.wide.u32 	%rd28, %r2, 8;
	add.s64 	%rd29, %rd4, %rd28;
	ld.global.f64 	%fd130, [%rd29];
	mul.f64 	%fd131, %fd33, %fd33;
	fma.rn.f64 	%fd132, %fd32, %fd32, %fd131;
	fma.rn.f64 	%fd133, %fd34, %fd34, %fd132;
	sqrt.rn.f64 	%fd134, %fd133;
	add.f64 	%fd135, %fd129, %fd130;
	rcp.rn.f64 	%fd136, %fd135;
	mul.f64 	%fd137, %fd136, 0d400921FB54442D18;
	mul.f64 	%fd138, %fd137, %fd137;
	mul.f64 	%fd7, %fd137, %fd138;
	mul.f64 	%fd139, %fd130, %fd136;
	add.f64 	%fd140, %fd139, 0dBFF0000000000000;
	mul.f64 	%fd8, %fd32, %fd140;
	mul.f64 	%fd9, %fd33, %fd140;
	mul.f64 	%fd10, %fd34, %fd140;
	neg.f64 	%fd141, %fd129;
	mul.f64 	%fd142, %fd139, %fd141;
	mul.f64 	%fd143, %fd134, %fd142;
	mul.f64 	%fd11, %fd134, %fd143;
	fma.rn.f64 	%fd144, %fd11, 0d3FF71547652B82FE, 0d4338000000000000;
	{
	.reg .b32 %temp; 
	mov.b64 	{%r8, %temp}, %fd144;
	}
	mov.f64 	%fd145, 0dC338000000000000;
	add.rn.f64 	%fd146, %fd144, %fd145;
	fma.rn.f64 	%fd147, %fd146, 0dBFE62E42FEFA39EF, %fd11;
	fma.rn.f64 	%fd148, %fd146, 0dBC7ABC9E3B39803F, %fd147;
	fma.rn.f64 	%fd149, %fd148, 0d3E5ADE1569CE2BDF, 0d3E928AF3FCA213EA;
	fma.rn.f64 	%fd150, %fd149, %fd148, 0d3EC71DEE62401315;
	fma.rn.f64 	%fd151, %fd150, %fd148, 0d3EFA01997C89EB71;
	fma.rn.f64 	%fd152, %fd151, %fd148, 0d3F2A01A014761F65;
	fma.rn.f64 	%fd153, %fd152, %fd148, 0d3F56C16C1852B7AF;
	fma.rn.f64 	%fd154, %fd153, %fd148, 0d3F81111111122322;
	fma.rn.f64 	%fd155, %fd154, %fd148, 0d3FA55555555502A1;
	fma.rn.f64 	%fd156, %fd155, %fd148, 0d3FC5555555555511;
	fma.rn.f64 	%fd157, %fd156, %fd148, 0d3FE000000000000B;
	fma.rn.f64 	%fd158, %fd157, %fd148, 0d3FF0000000000000;
	fma.rn.f64 	%fd159, %fd158, %fd148, 0d3FF0000000000000;
	{
	.reg .b32 %temp; 
	mov.b64 	{%r9, %temp}, %fd159;
	}
	{
	.reg .b32 %temp; 
	mov.b64 	{%temp, %r10}, %fd159;
	}
	shl.b32 	%r100, %r8, 20;
	add.s32 	%r101, %r100, %r10;
	mov.b64 	%fd293, {%r9, %r101};
	{
	.reg .b32 %temp; 
	mov.b64 	{%temp, %r102}, %fd11;
	}
	mov.b32 	%f7, %r102;
	abs.f32 	%f2, %f7;
	setp.lt.f32 	%p17, %f2, 0f4086232B;
	@%p17 bra 	$L__BB0_9;
	setp.lt.f64 	%p18, %fd11, 0d0000000000000000;
	add.f64 	%fd160, %fd11, 0d7FF0000000000000;
	selp.f64 	%fd293, 0d0000000000000000, %fd160, %p18;
	setp.geu.f32 	%p19, %f2, 0f40874800;
	@%p19 bra 	$L__BB0_9;
	shr.u32 	%r103, %r8, 31;
	add.s32 	%r104, %r8, %r103;
	shr.s32 	%r105, %r104, 1;
	shl.b32 	%r106, %r105, 20;
	add.s32 	%r107, %r10, %r106;
	mov.b64 	%fd161, {%r9, %r107};
	sub.s32 	%r108, %r8, %r105;
	shl.b32 	%r109, %r108, 20;
	add.s32 	%r110, %r109, 1072693248;
	mov.b32 	%r111, 0;
	mov.b64 	%fd162, {%r111, %r110};
	mul.f64 	%fd293, %fd162, %fd161;
$L__BB0_9:
	mad.lo.s32 	%r112, %r1, %r4, %r2;
	mul.lo.s32 	%r113, %r67, %r112;
	mul.lo.s32 	%r114, %r113, %r68;
	mul.wide.u32 	%rd30, %r114, 8;
	add.s64 	%rd31, %rd3, %rd30;
	sqrt.rn.f64 	%fd163, %fd7;
	mul.f64 	%fd164, %fd163, %fd293;
	mul.f64 	%fd165, %fd8, %fd164;
	st.global.f64 	[%rd31], %fd165;
	mul.f64 	%fd166, %fd9, %fd164;
	st.global.f64 	[%rd31+8], %fd166;
	mul.f64 	%fd167, %fd10, %fd164;
	st.global.f64 	[%rd31+16], %fd167;
	bra.uni 	$L__BB0_20;
$L__BB0_10:
	setp.ne.s32 	%p5, %r65, 1;
	setp.ne.s32 	%p6, %r66, 0;
	or.pred  	%p7, %p5, %p6;
	@%p7 bra 	$L__BB0_15;
	mul.wide.u32 	%rd20, %r1, 8;
	add.s64 	%rd21, %rd5, %rd20;
	ld.global.f64 	%fd91, [%rd21];
	mul.wide.u32 	%rd22, %r2, 8;
	add.s64 	%rd23, %rd4, %rd22;
	ld.global.f64 	%fd92, [%rd23];
	mul.f64 	%fd93, %fd33, %fd33;
	fma.rn.f64 	%fd94, %fd32, %fd32, %fd93;
	fma.rn.f64 	%fd95, %fd34, %fd34, %fd94;
	sqrt.rn.f64 	%fd96, %fd95;
	add.f64 	%fd97, %fd91, %fd92;
	rcp.rn.f64 	%fd98, %fd97;
	mul.f64 	%fd99, %fd98, 0d400921FB54442D18;
	mul.f64 	%fd100, %fd99, %fd99;
	mul.f64 	%fd16, %fd99, %fd100;
	mul.f64 	%fd101, %fd92, %fd98;
	mul.f64 	%fd17, %fd32, %fd101;
	mul.f64 	%fd18, %fd33, %fd101;
	mul.f64 	%fd19, %fd34, %fd101;
	neg.f64 	%fd102, %fd91;
	mul.f64 	%fd103, %fd101, %fd102;
	mul.f64 	%fd104, %fd96, %fd103;
	mul.f64 	%fd20, %fd96, %fd104;
	fma.rn.f64 	%fd105, %fd20, 0d3FF71547652B82FE, 0d4338000000000000;
	{
	.reg .b32 %temp; 
	mov.b64 	{%r11, %temp}, %fd105;
	}
	mov.f64 	%fd106, 0dC338000000000000;
	add.rn.f64 	%fd107, %fd105, %fd106;
	fma.rn.f64 	%fd108, %fd107, 0dBFE62E42FEFA39EF, %fd20;
	fma.rn.f64 	%fd109, %fd107, 0dBC7ABC9E3B39803F, %fd108;
	fma.rn.f64 	%fd110, %fd109, 0d3E5ADE1569CE2BDF, 0d3E928AF3FCA213EA;
	fma.rn.f64 	%fd111, %fd110, %fd109, 0d3EC71DEE62401315;
	fma.rn.f64 	%fd112, %fd111, %fd109, 0d3EFA01997C89EB71;
	fma.rn.f64 	%fd113, %fd112, %fd109, 0d3F2A01A014761F65;
	fma.rn.f64 	%fd114, %fd113, %fd109, 0d3F56C16C1852B7AF;
	fma.rn.f64 	%fd115, %fd114, %fd109, 0d3F81111111122322;
	fma.rn.f64 	%fd116, %fd115, %fd109, 0d3FA55555555502A1;
	fma.rn.f64 	%fd117, %fd116, %fd109, 0d3FC5555555555511;
	fma.rn.f64 	%fd118, %fd117, %fd109, 0d3FE000000000000B;
	fma.rn.f64 	%fd119, %fd118, %fd109, 0d3FF0000000000000;
	fma.rn.f64 	%fd120, %fd119, %fd109, 0d3FF0000000000000;
	{
	.reg .b32 %temp; 
	mov.b64 	{%r12, %temp}, %fd120;
	}
	{
	.reg .b32 %temp; 
	mov.b64 	{%temp, %r13}, %fd120;
	}
	shl.b32 	%r85, %r11, 20;
	add.s32 	%r86, %r85, %r13;
	mov.b64 	%fd294, {%r12, %r86};
	{
	.reg .b32 %temp; 
	mov.b64 	{%temp, %r87}, %fd20;
	}
	mov.b32 	%f6, %r87;
	abs.f32 	%f3, %f6;
	setp.lt.f32 	%p14, %f3, 0f4086232B;
	@%p14 bra 	$L__BB0_14;
	setp.lt.f64 	%p15, %fd20, 0d0000000000000000;
	add.f64 	%fd121, %fd20, 0d7FF0000000000000;
	selp.f64 	%fd294, 0d0000000000000000, %fd121, %p15;
	setp.geu.f32 	%p16, %f3, 0f40874800;
	@%p16 bra 	$L__BB0_14;
	shr.u32 	%r88, %r11, 31;
	add.s32 	%r89, %r11, %r88;
	shr.s32 	%r90, %r89, 1;
	shl.b32 	%r91, %r90, 20;
	add.s32 	%r92, %r13, %r91;
	mov.b64 	%fd122, {%r12, %r92};
	sub.s32 	%r93, %r11, %r90;
	shl.b32 	%r94, %r93, 20;
	add.s32 	%r95, %r94, 1072693248;
	mov.b32 	%r96, 0;
	mov.b64 	%fd123, {%r96, %r95};
	mul.f64 	%fd294, %fd123, %fd122;
$L__BB0_14:
	mad.lo.s32 	%r97, %r1, %r4, %r2;
	mul.lo.s32 	%r98, %r67, %r97;
	mul.lo.s32 	%r99, %r98, %r68;
	mul.wide.u32 	%rd24, %r99, 8;
	add.s64 	%rd25, %rd3, %rd24;
	sqrt.rn.f64 	%fd124, %fd16;
	mul.f64 	%fd125, %fd124, %fd294;
	mul.f64 	%fd126, %fd17, %fd125;
	st.global.f64 	[%rd25], %fd126;
	mul.f64 	%fd127, %fd18, %fd125;
	st.global.f64 	[%rd25+8], %fd127;
	mul.f64 	%fd128, %fd19, %fd125;
	st.global.f64 	[%rd25+16], %fd128;
	bra.uni 	$L__BB0_20;
$L__BB0_15:
	setp.ne.s32 	%p8, %r65, 1;
	setp.ne.s32 	%p9, %r66, 1;
	or.pred  	%p10, %p8, %p9;
	@%p10 bra 	$L__BB0_20;
	mul.wide.u32 	%rd14, %r1, 8;
	add.s64 	%rd15, %rd5, %rd14;
	ld.global.f64 	%fd35, [%rd15];
	mul.wide.u32 	%rd16, %r2, 8;
	add.s64 	%rd17, %rd4, %rd16;
	ld.global.f64 	%fd36, [%rd17];
	mul.f64 	%fd37, %fd33, %fd33;
	fma.rn.f64 	%fd38, %fd32, %fd32, %fd37;
	fma.rn.f64 	%fd39, %fd34, %fd34, %fd38;
	sqrt.rn.f64 	%fd40, %fd39;
	add.f64 	%fd41, %fd35, %fd36;
	rcp.rn.f64 	%fd25, %fd41;
	mul.f64 	%fd26, %fd36, %fd25;
	neg.f64 	%fd42, %fd35;
	mul.f64 	%fd43, %fd26, %fd42;
	mul.f64 	%fd44, %fd40, %fd43;
	mul.f64 	%fd27, %fd40, %fd44;
	fma.rn.f64 	%fd45, %fd27, 0d3FF71547652B82FE, 0d4338000000000000;
	{
	.reg .b32 %temp; 
	mov.b64 	{%r14, %temp}, %fd45;
	}
	mov.f64 	%fd46, 0dC338000000000000;
	add.rn.f64 	%fd47, %fd45, %fd46;
	fma.rn.f64 	%fd48, %fd47, 0dBFE62E42FEFA39EF, %fd27;
	fma.rn.f64 	%fd49, %fd47, 0dBC7ABC9E3B39803F, %fd48;
	fma.rn.f64 	%fd50, %fd49, 0d3E5ADE1569CE2BDF, 0d3E928AF3FCA213EA;
	fma.rn.f64 	%fd51, %fd50, %fd49, 0d3EC71DEE62401315;
	fma.rn.f64 	%fd52, %fd51, %fd49, 0d3EFA01997C89EB71;
	fma.rn.f64 	%fd53, %fd52, %fd49, 0d3F2A01A014761F65;
	fma.rn.f64 	%fd54, %fd53, %fd49, 0d3F56C16C1852B7AF;
	fma.rn.f64 	%fd55, %fd54, %fd49, 0d3F81111111122322;
	fma.rn.f64 	%fd56, %fd55, %fd49, 0d3FA55555555502A1;
	fma.rn.f64 	%fd57, %fd56, %fd49, 0d3FC5555555555511;
	fma.rn.f64 	%fd58, %fd57, %fd49, 0d3FE000000000000B;
	fma.rn.f64 	%fd59, %fd58, %fd49, 0d3FF0000000000000;
	fma.rn.f64 	%fd60, %fd59, %fd49, 0d3FF0000000000000;
	{
	.reg .b32 %temp; 
	mov.b64 	{%r15, %temp}, %fd60;
	}
	{
	.reg .b32 %temp; 
	mov.b64 	{%temp, %r16}, %fd60;
	}
	shl.b32 	%r70, %r14, 20;
	add.s32 	%r71, %r70, %r16;
	mov.b64 	%fd295, {%r15, %r71};
	{
	.reg .b32 %temp; 
	mov.b64 	{%temp, %r72}, %fd27;
	}
	mov.b32 	%f5, %r72;
	abs.f32 	%f4, %f5;
	setp.lt.f32 	%p11, %f4, 0f4086232B;
	@%p11 bra 	$L__BB0_19;
	setp.lt.f64 	%p12, %fd27, 0d0000000000000000;
	add.f64 	%fd61, %fd27, 0d7FF0000000000000;
	selp.f64 	%fd295, 0d0000000000000000, %fd61, %p12;
	setp.geu.f32 	%p13, %f4, 0f40874800;
	@%p13 bra 	$L__BB0_19;
	shr.u32 	%r73, %r14, 31;
	add.s32 	%r74, %r14, %r73;
	shr.s32 	%r75, %r74, 1;
	shl.b32 	%r76, %r75, 20;
	add.s32 	%r77, %r16, %r76;
	mov.b64 	%fd62, {%r15, %r77};
	sub.s32 	%r78, %r14, %r75;
	shl.b32 	%r79, %r78, 20;
	add.s32 	%r80, %r79, 1072693248;
	mov.b32 	%r81, 0;
	mov.b64 	%fd63, {%r81, %r80};
	mul.f64 	%fd295, %fd63, %fd62;
$L__BB0_19:
	mad.lo.s32 	%r82, %r1, %r4, %r2;
	mul.lo.s32 	%r83, %r67, %r82;
	mul.lo.s32 	%r84, %r83, %r68;
	mul.wide.u32 	%rd18, %r84, 8;
	add.s64 	%rd19, %rd3, %rd18;
	mul.f64 	%fd64, %fd25, 0d400921FB54442D18;
	mul.f64 	%fd65, %fd32, %fd26;
	mul.f64 	%fd66, %fd33, %fd26;
	mul.f64 	%fd67, %fd34, %fd26;
	sub.f64 	%fd68, %fd65, %fd32;
	sub.f64 	%fd69, %fd66, %fd33;
	sub.f64 	%fd70, %fd67, %fd34;
	mul.f64 	%fd71, %fd64, %fd64;
	mul.f64 	%fd72, %fd64, %fd71;
	sqrt.rn.f64 	%fd73, %fd72;
	mul.f64 	%fd74, %fd73, %fd295;
	mul.f64 	%fd75, %fd65, %fd74;
	mul.f64 	%fd76, %fd68, %fd75;
	mul.f64 	%fd77, %fd25, 0d3FE0000000000000;
	fma.rn.f64 	%fd78, %fd77, %fd74, %fd76;
	st.global.f64 	[%rd19], %fd78;
	mul.f64 	%fd79, %fd69, %fd75;
	st.global.f64 	[%rd19+8], %fd79;
	mul.f64 	%fd80, %fd70, %fd75;
	st.global.f64 	[%rd19+16], %fd80;
	mul.f64 	%fd81, %fd66, %fd74;
	mul.f64 	%fd82, %fd68, %fd81;
	st.global.f64 	[%rd19+24], %fd82;
	mul.f64 	%fd83, %fd69, %fd81;
	fma.rn.f64 	%fd84, %fd77, %fd74, %fd83;
	st.global.f64 	[%rd19+32], %fd84;
	mul.f64 	%fd85, %fd70, %fd81;
	st.global.f64 	[%rd19+40], %fd85;
	mul.f64 	%fd86, %fd67, %fd74;
	mul.f64 	%fd87, %fd68, %fd86;
	st.global.f64 	[%rd19+48], %fd87;
	mul.f64 	%fd88, %fd69, %fd86;
	st.global.f64 	[%rd19+56], %fd88;
	mul.f64 	%fd89, %fd70, %fd86;
	fma.rn.f64 	%fd90, %fd77, %fd74, %fd89;
	st.global.f64 	[%rd19+64], %fd90;
$L__BB0_20:
	setp.eq.s32 	%p23, %r68, 0;
	@%p23 bra 	$L__BB0_35;
	setp.eq.s32 	%p24, %r67, 0;
	@%p24 bra 	$L__BB0_35;
	mad.lo.s32 	%r131, %r1, %r4, %r2;
	and.b32  	%r17, %r67, 7;
	and.b32  	%r18, %r67, 3;
	and.b32  	%r19, %r67, -8;
	and.b32  	%r20, %r67, 1;
	neg.s32 	%r21, %r19;
	shl.b32 	%r22, %r3, 3;
	shl.b32 	%r132, %r3, 1;
	add.s32 	%r23, %r1, %r132;
	mad.lo.s32 	%r24, %r3, 3, %r1;
	shl.b32 	%r133, %r3, 2;
	add.s32 	%r25, %r1, %r133;
	mad.lo.s32 	%r26, %r3, 6, %r1;
	mad.lo.s32 	%r27, %r3, 7, %r1;
	mul.lo.s32 	%r28, %r68, %r131;
	cvta.to.global.u64 	%rd6, %rd8;
	mul.lo.s32 	%r134, %r67, %r131;
	mul.lo.s32 	%r29, %r134, %r68;
	mov.b32 	%r174, 0;
$L__BB0_23:
	setp.lt.u32 	%p25, %r67, 8;
	mul.lo.s32 	%r31, %r174, %r67;
	add.s32 	%r32, %r31, %r29;
	mad.lo.s32 	%r136, %r174, %r4, %r2;
	mul.wide.u32 	%rd38, %r136, 8;
	add.s64 	%rd7, %rd6, %rd38;
	mov.b32 	%r187, 0;
	@%p25 bra 	$L__BB0_26;
	mad.lo.s32 	%r179, %r3, 5, %r1;
	add.s32 	%r183, %r1, %r3;
	add.s32 	%r184, %r31, 3;
	add.s32 	%r137, %r28, %r174;
	mad.lo.s32 	%r175, %r67, %r137, 3;
	mov.u32 	%r176, %r1;
	mov.u32 	%r177, %r27;
	mov.u32 	%r178, %r26;
	mov.u32 	%r180, %r25;
	mov.u32 	%r181, %r24;
	mov.u32 	%r182, %r23;
	mov.u32 	%r185, %r21;
$L__BB0_25:
	.pragma "nounroll";
	add.s32 	%r138, %r175, -3;
	mul.wide.u32 	%rd39, %r138, 8;
	add.s64 	%rd40, %rd3, %rd39;
	ld.global.f64 	%fd202, [%rd40];
	mul.wide.u32 	%rd41, %r176, 8;
	add.s64 	%rd42, %rd2, %rd41;
	ld.global.f64 	%fd203, [%rd42];
	mul.f64 	%fd204, %fd202, %fd203;
	ld.global.f64 	%fd205, [%rd7];
	mul.f64 	%fd206, %fd204, %fd205;
	add.s32 	%r139, %r184, -3;
	mul.wide.u32 	%rd43, %r139, 8;
	add.s64 	%rd44, %rd1, %rd43;
	atom.global.cta.add.f64 	%fd207, [%rd44], %fd206;
	add.s32 	%r140, %r175, -2;
	mul.wide.u32 	%rd45, %r140, 8;
	add.s64 	%rd46, %rd3, %rd45;
	ld.global.f64 	%fd208, [%rd46];
	mul.wide.u32 	%rd47, %r183, 8;
	add.s64 	%rd48, %rd2, %rd47;
	ld.global.f64 	%fd209, [%rd48];
	mul.f64 	%fd210, %fd208, %fd209;
	ld.global.f64 	%fd211, [%rd7];
	mul.f64 	%fd212, %fd210, %fd211;
	add.s32 	%r141, %r184, -2;
	mul.wide.u32 	%rd49, %r141, 8;
	add.s64 	%rd50, %rd1, %rd49;
	atom.global.cta.add.f64 	%fd213, [%rd50], %fd212;
	add.s32 	%r142, %r175, -1;
	mul.wide.u32 	%rd51, %r142, 8;
	add.s64 	%rd52, %rd3, %rd51;
	ld.global.f64 	%fd214, [%rd52];
	mul.wide.u32 	%rd53, %r182, 8;
	add.s64 	%rd54, %rd2, %rd53;
	ld.global.f64 	%fd215, [%rd54];
	mul.f64 	%fd216, %fd214, %fd215;
	ld.global.f64 	%fd217, [%rd7];
	mul.f64 	%fd218, %fd216, %fd217;
	add.s32 	%r143, %r184, -1;
	mul.wide.u32 	%rd55, %r143, 8;
	add.s64 	%rd56, %rd1, %rd55;
	atom.global.cta.add.f64 	%fd219, [%rd56], %fd218;
	add.s32 	%r144, %r175, 4;
	mul.wide.u32 	%rd57, %r175, 8;
	add.s64 	%rd58, %rd3, %rd57;
	ld.global.f64 	%fd220, [%rd58];
	mul.wide.u32 	%rd59, %r181, 8;
	add.s64 	%rd60, %rd2, %rd59;
	ld.global.f64 	%fd221, [%rd60];
	mul.f64 	%fd222, %fd220, %fd221;
	ld.global.f64 	%fd223, [%rd7];
	mul.f64 	%fd224, %fd222, %fd223;
	add.s32 	%r145, %r184, 4;
	mul.wide.u32 	%rd61, %r184, 8;
	add.s64 	%rd62, %rd1, %rd61;
	atom.global.cta.add.f64 	%fd225, [%rd62], %fd224;
	add.s32 	%r146, %r175, 1;
	mul.wide.u32 	%rd63, %r146, 8;
	add.s64 	%rd64, %rd3, %rd63;
	ld.global.f64 	%fd226, [%rd64];
	mul.wide.u32 	%rd65, %r180, 8;
	add.s64 	%rd66, %rd2, %rd65;
	ld.global.f64 	%fd227, [%rd66];
	mul.f64 	%fd228, %fd226, %fd227;
	ld.global.f64 	%fd229, [%rd7];
	mul.f64 	%fd230, %fd228, %fd229;
	add.s32 	%r147, %r184, 1;
	mul.wide.u32 	%rd67, %r147, 8;
	add.s64 	%rd68, %rd1, %rd67;
	atom.global.cta.add.f64 	%fd231, [%rd68], %fd230;
	add.s32 	%r148, %r175, 2;
	mul.wide.u32 	%rd69, %r148, 8;
	add.s64 	%rd70, %rd3, %rd69;
	ld.global.f64 	%fd232, [%rd70];
	mul.wide.u32 	%rd71, %r179, 8;
	add.s64 	%rd72, %rd2, %rd71;
	ld.global.f64 	%fd233, [%rd72];
	mul.f64 	%fd234, %fd232, %fd233;
	ld.global.f64 	%fd235, [%rd7];
	mul.f64 	%fd236, %fd234, %fd235;
	add.s32 	%r149, %r184, 2;
	mul.wide.u32 	%rd73, %r149, 8;
	add.s64 	%rd74, %rd1, %rd73;
	atom.global.cta.add.f64 	%fd237, [%rd74], %fd236;
	add.s32 	%r150, %r175, 3;
	mul.wide.u32 	%rd75, %r150, 8;
	add.s64 	%rd76, %rd3, %rd75;
	ld.global.f64 	%fd238, [%rd76];
	mul.wide.u32 	%rd77, %r178, 8;
	add.s64 	%rd78, %rd2, %rd77;
	ld.global.f64 	%fd239, [%rd78];
	mul.f64 	%fd240, %fd238, %fd239;
	ld.global.f64 	%fd241, [%rd7];
	mul.f64 	%fd242, %fd240, %fd241;
	add.s32 	%r151, %r184, 3;
	mul.wide.u32 	%rd79, %r151, 8;
	add.s64 	%rd80, %rd1, %rd79;
	atom.global.cta.add.f64 	%fd243, [%rd80], %fd242;
	mul.wide.u32 	%rd81, %r144, 8;
	add.s64 	%rd82, %rd3, %rd81;
	ld.global.f64 	%fd244, [%rd82];
	mul.wide.u32 	%rd83, %r177, 8;
	add.s64 	%rd84, %rd2, %rd83;
	ld.global.f64 	%fd245, [%rd84];
	mul.f64 	%fd246, %fd244, %fd245;
	ld.global.f64 	%fd247, [%rd7];
	mul.f64 	%fd248, %fd246, %fd247;
	mul.wide.u32 	%rd85, %r145, 8;
	add.s64 	%rd86, %rd1, %rd85;
	atom.global.cta.add.f64 	%fd249, [%rd86], %fd248;
	add.s32 	%r185, %r185, 8;
	add.s32 	%r184, %r184, 8;
	add.s32 	%r183, %r183, %r22;
	add.s32 	%r182, %r182, %r22;
	add.s32 	%r181, %r181, %r22;
	add.s32 	%r180, %r180, %r22;
	add.s32 	%r179, %r179, %r22;
	add.s32 	%r178, %r178, %r22;
	add.s32 	%r177, %r177, %r22;
	add.s32 	%r176, %r176, %r22;
	add.s32 	%r175, %r175, 8;
	setp.ne.s32 	%p26, %r185, 0;
	mov.u32 	%r187, %r19;
	@%p26 bra 	$L__BB0_25;
$L__BB0_26:
	setp.eq.s32 	%p27, %r17, 0;
	@%p27 bra 	$L__BB0_34;
	add.s32 	%r152, %r17, -1;
	setp.lt.u32 	%p28, %r152, 3;
	@%p28 bra 	$L__BB0_29;
	add.s32 	%r153, %r32, %r187;
	mul.wide.u32 	%rd87, %r153, 8;
	add.s64 	%rd88, %rd3, %rd87;
	ld.global.f64 	%fd250, [%rd88];
	mad.lo.s32 	%r154, %r187, %r3, %r1;
	mul.wide.u32 	%rd89, %r154, 8;
	add.s64 	%rd90, %rd2, %rd89;
	ld.global.f64 	%fd251, [%rd90];
	mul.f64 	%fd252, %fd250, %fd251;
	ld.global.f64 	%fd253, [%rd7];
	mul.f64 	%fd254, %fd252, %fd253;
	add.s32 	%r155, %r187, %r31;
	mul.wide.u32 	%rd91, %r155, 8;
	add.s64 	%rd92, %rd1, %rd91;
	atom.global.cta.add.f64 	%fd255, [%rd92], %fd254;
	add.s32 	%r156, %r153, 1;
	mul.wide.u32 	%rd93, %r156, 8;
	add.s64 	%rd94, %rd3, %rd93;
	ld.global.f64 	%fd256, [%rd94];
	add.s32 	%r157, %r154, %r3;
	mul.wide.u32 	%rd95, %r157, 8;
	add.s64 	%rd96, %rd2, %rd95;
	ld.global.f64 	%fd257, [%rd96];
	mul.f64 	%fd258, %fd256, %fd257;
	ld.global.f64 	%fd259, [%rd7];
	mul.f64 	%fd260, %fd258, %fd259;
	add.s32 	%r158, %r155, 1;
	mul.wide.u32 	%rd97, %r158, 8;
	add.s64 	%rd98, %rd1, %rd97;
	atom.global.cta.add.f64 	%fd261, [%rd98], %fd260;
	add.s32 	%r159, %r153, 2;
	mul.wide.u32 	%rd99, %r159, 8;
	add.s64 	%rd100, %rd3, %rd99;
	ld.global.f64 	%fd262, [%rd100];
	add.s32 	%r160, %r157, %r3;
	mul.wide.u32 	%rd101, %r160, 8;
	add.s64 	%rd102, %rd2, %rd101;
	ld.global.f64 	%fd263, [%rd102];
	mul.f64 	%fd264, %fd262, %fd263;
	ld.global.f64 	%fd265, [%rd7];
	mul.f64 	%fd266, %fd264, %fd265;
	add.s32 	%r161, %r155, 2;
	mul.wide.u32 	%rd103, %r161, 8;
	add.s64 	%rd104, %rd1, %rd103;
	atom.global.cta.add.f64 	%fd267, [%rd104], %fd266;
	add.s32 	%r162, %r153, 3;
	mul.wide.u32 	%rd105, %r162, 8;
	add.s64 	%rd106, %rd3, %rd105;
	ld.global.f64 	%fd268, [%rd106];
	add.s32 	%r163, %r160, %r3;
	mul.wide.u32 	%rd107, %r163, 8;
	add.s64 	%rd108, %rd2, %rd107;
	ld.global.f64 	%fd269, [%rd108];
	mul.f64 	%fd270, %fd268, %fd269;
	ld.global.f64 	%fd271, [%rd7];
	mul.f64 	%fd272, %fd270, %fd271;
	add.s32 	%r164, %r155, 3;
	mul.wide.u32 	%rd109, %r164, 8;
	add.s64 	%rd110, %rd1, %rd109;
	atom.global.cta.add.f64 	%fd273, [%rd110], %fd272;
	add.s32 	%r187, %r187, 4;
$L__BB0_29:
	setp.eq.s32 	%p29, %r18, 0;
	@%p29 bra 	$L__BB0_34;
	setp.eq.s32 	%p30, %r18, 1;
	@%p30 bra 	$L__BB0_32;
	add.s32 	%r165, %r32, %r187;
	mul.wide.u32 	%rd111, %r165, 8;
	add.s64 	%rd112, %rd3, %rd111;
	ld.global.f64 	%fd274, [%rd112];
	mad.lo.s32 	%r166, %r187, %r3, %r1;
	mul.wide.u32 	%rd113, %r166, 8;
	add.s64 	%rd114, %rd2, %rd113;
	ld.global.f64 	%fd275, [%rd114];
	mul.f64 	%fd276, %fd274, %fd275;
	ld.global.f64 	%fd277, [%rd7];
	mul.f64 	%fd278, %fd276, %fd277;
	add.s32 	%r167, %r187, %r31;
	mul.wide.u32 	%rd115, %r167, 8;
	add.s64 	%rd116, %rd1, %rd115;
	atom.global.cta.add.f64 	%fd279, [%rd116], %fd278;
	add.s32 	%r168, %r165, 1;
	mul.wide.u32 	%rd117, %r168, 8;
	add.s64 	%rd118, %rd3, %rd117;
	ld.global.f64 	%fd280, [%rd118];
	add.s32 	%r169, %r166, %r3;
	mul.wide.u32 	%rd119, %r169, 8;
	add.s64 	%rd120, %rd2, %rd119;
	ld.global.f64 	%fd281, [%rd120];
	mul.f64 	%fd282, %fd280, %fd281;
	ld.global.f64 	%fd283, [%rd7];
	mul.f64 	%fd284, %fd282, %fd283;
	add.s32 	%r170, %r167, 1;
	mul.wide.u32 	%rd121, %r170, 8;
	add.s64 	%rd122, %rd1, %rd121;
	atom.global.cta.add.f64 	%fd285, [%rd122], %fd284;
	add.s32 	%r187, %r187, 2;
$L__BB0_32:
	setp.eq.s32 	%p31, %r20, 0;
	@%p31 bra 	$L__BB0_34;
	add.s32 	%r171, %r32, %r187;
	mul.wide.u32 	%rd123, %r171, 8;
	add.s64 	%rd124, %rd3, %rd123;
	ld.global.f64 	%fd286, [%rd124];
	mad.lo.s32 	%r172, %r187, %r3, %r1;
	mul.wide.u32 	%rd125, %r172, 8;
	add.s64 	%rd126, %rd2, %rd125;
	ld.global.f64 	%fd287, [%rd126];
	mul.f64 	%fd288, %fd286, %fd287;
	ld.global.f64 	%fd289, [%rd7];
	mul.f64 	%fd290, %fd288, %fd289;
	add.s32 	%r173, %r187, %r31;
	mul.wide.u32 	%rd127, %r173, 8;
	add.s64 	%rd128, %rd1, %rd127;
	atom.global.cta.add.f64 	%fd291, [%rd128], %fd290;
$L__BB0_34:
	add.s32 	%r174, %r174, 1;
	setp.ne.s32 	%p32, %r174, %r68;
	@%p32 bra 	$L__BB0_23;
$L__BB0_35:
	ret;

}
	// .globl	compute_s_gpu_kernel
.visible .entry compute_s_gpu_kernel(
	.param .u64 .ptr .align 1 compute_s_gpu_kernel_param_0,
	.param .u64 .ptr .align 1 compute_s_gpu_kernel_param_1,
	.param .u64 .ptr .align 1 compute_s_gpu_kernel_param_2,
	.param .u64 .ptr .align 1 compute_s_gpu_kernel_param_3
)
{
	.local .align 8 .b8 	__local_depot1[72];
	.reg .b64 	%SP;
	.reg .b64 	%SPL;
	.reg .pred 	%p<38>;
	.reg .b32 	%r<197>;
	.reg .b32 	%f<9>;
	.reg .b64 	%rd<152>;
	.reg .b64 	%fd<296>;

	mov.u64 	%SPL, __local_depot1;
	ld.param.u64 	%rd8, [compute_s_gpu_kernel_param_0];
	ld.param.u64 	%rd9, [compute_s_gpu_kernel_param_1];
	ld.param.u64 	%rd10, [compute_s_gpu_kernel_param_2];
	ld.param.u64 	%rd11, [compute_s_gpu_kernel_param_3];
	cvta.to.global.u64 	%rd1, %rd11;
	cvta.to.global.u64 	%rd2, %rd10;
	cvta.to.global.u64 	%rd12, %rd9;
	cvta.to.global.u64 	%rd13, %rd8;
	add.u64 	%rd3, %SPL, 0;
	mov.u32 	%r68, %ctaid.x;
	mul.lo.s32 	%r69, %r68, 3;
	mul.wide.s32 	%rd15, %r69, 4;
	add.s64 	%rd16, %rd13, %rd15;
	ld.global.u32 	%r70, [%rd16];
	shl.b32 	%r71, %r70, 3;
	ld.global.u32 	%r72, [%rd16+4];
	shl.b32 	%r73, %r72, 3;
	ld.global.u32 	%r1, [%rd16+8];
	add.s32 	%r2, %r1, -1;
	mov.u32 	%r3, %tid.x;
	mov.u32 	%r74, %tid.y;
	add.s32 	%r75, %r71, -6;
	mul.wide.s32 	%rd17, %r75, 4;
	add.s64 	%rd4, %rd12, %rd17;
	ld.global.u32 	%r5, [%rd4];
	add.s32 	%r76, %r73, -6;
	mul.wide.s32 	%rd18, %r76, 4;
	add.s64 	%rd5, %rd12, %rd18;
	ld.global.u32 	%r77, [%rd5];
	setp.ge.s32 	%p1, %r3, %r5;
	setp.ge.s32 	%p2, %r74, %r77;
	or.pred  	%p3, %p1, %p2;
	@%p3 bra 	$L__BB1_36;
	ld.global.u32 	%r7, [%rd4+-4];
	ld.global.u32 	%r78, [%rd5+-4];
	add.s32 	%r79, %r7, 2;
	mad.lo.s32 	%r80, %r79, %r7, %r79;
	shr.u32 	%r81, %r80, 1;
	setp.lt.s32 	%p4, %r7, 0;
	selp.b32 	%r9, 0, %r81, %p4;
	ld.global.u32 	%r82, [%rd4+12];
	add.s32 	%r83, %r82, %r3;
	mul.wide.s32 	%rd19, %r83, 8;
	add.s64 	%rd20, %rd2, %rd19;
	ld.global.f64 	%fd1, [%rd20];
	ld.global.u32 	%r84, [%rd5+12];
	add.s32 	%r85, %r84, %r74;
	mul.wide.s32 	%rd21, %r85, 8;
	add.s64 	%rd22, %rd2, %rd21;
	ld.global.f64 	%fd2, [%rd22];
	ld.global.s32 	%rd6, [%rd4+16];
	ld.global.u32 	%r10, [%rd5+16];
	ld.global.u32 	%r86, [%rd4+20];
	mul.wide.s32 	%rd23, %r86, 8;
	add.s64 	%rd24, %rd2, %rd23;
	ld.global.f64 	%fd37, [%rd24];
	ld.global.f64 	%fd38, [%rd24+8];
	ld.global.f64 	%fd39, [%rd24+16];
	ld.global.u32 	%r87, [%rd5+20];
	mul.wide.s32 	%rd25, %r87, 8;
	add.s64 	%rd26, %rd2, %rd25;
	ld.global.f64 	%fd40, [%rd26];
	ld.global.f64 	%fd41, [%rd26+8];
	ld.global.f64 	%fd42, [%rd26+16];
	sub.f64 	%fd3, %fd37, %fd40;
	sub.f64 	%fd4, %fd38, %fd41;
	sub.f64 	%fd5, %fd39, %fd42;
	mov.b64 	%rd27, 0;
	st.local.u64 	[%rd3], %rd27;
	st.local.u64 	[%rd3+8], %rd27;
	st.local.u64 	[%rd3+16], %rd27;
	st.local.u64 	[%rd3+24], %rd27;
	st.local.u64 	[%rd3+32], %rd27;
	st.local.u64 	[%rd3+40], %rd27;
	st.local.u64 	[%rd3+48], %rd27;
	st.local.u64 	[%rd3+56], %rd27;
	st.local.u64 	[%rd3+64], %rd27;
	or.b32  	%r88, %r7, %r78;
	setp.ne.s32 	%p5, %r88, 0;
	@%p5 bra 	$L__BB1_6;
	mul.f64 	%fd170, %fd4, %fd4;
	fma.rn.f64 	%fd171, %fd3, %fd3, %fd170;
	fma.rn.f64 	%fd172, %fd5, %fd5, %fd171;
	sqrt.rn.f64 	%fd173, %fd172;
	add.f64 	%fd174, %fd1, %fd2;
	rcp.rn.f64 	%fd175, %fd174;
	mul.f64 	%fd6, %fd175, 0d400921FB54442D18;
	mul.f64 	%fd176, %fd2, %fd175;
	neg.f64 	%fd177, %fd1;
	mul.f64 	%fd178, %fd176, %fd177;
	mul.f64 	%fd179, %fd178, %fd173;
	mul.f64 	%fd7, %fd173, %fd179;
	fma.rn.f64 	%fd180, %fd7, 0d3FF71547652B82FE, 0d4338000000000000;
	{
	.reg .b32 %temp; 
	mov.b64 	{%r11, %temp}, %fd180;
	}
	mov.f64 	%fd181, 0dC338000000000000;
	add.rn.f64 	%fd182, %fd180, %fd181;
	fma.rn.f64 	%fd183, %fd182, 0dBFE62E42FEFA39EF, %fd7;
	fma.rn.f64 	%fd184, %fd182, 0dBC7ABC9E3B39803F, %fd183;
	fma.rn.f64 	%fd185, %fd184, 0d3E5ADE1569CE2BDF, 0d3E928AF3FCA213EA;
	fma.rn.f64 	%fd186, %fd185, %fd184, 0d3EC71DEE62401315;
	fma.rn.f64 	%fd187, %fd186, %fd184, 0d3EFA01997C89EB71;
	fma.rn.f64 	%fd188, %fd187, %fd184, 0d3F2A01A014761F65;
	fma.rn.f64 	%fd189, %fd188, %fd184, 0d3F56C16C1852B7AF;
	fma.rn.f64 	%fd190, %fd189, %fd184, 0d3F81111111122322;
	fma.rn.f64 	%fd191, %fd190, %fd184, 0d3FA55555555502A1;
	fma.rn.f64 	%fd192, %fd191, %fd184, 0d3FC5555555555511;
	fma.rn.f64 	%fd193, %fd192, %fd184, 0d3FE000000000000B;
	fma.rn.f64 	%fd194, %fd193, %fd184, 0d3FF0000000000000;
	fma.rn.f64 	%fd195, %fd194, %fd184, 0d3FF0000000000000;
	{
	.reg .b32 %temp; 
	mov.b64 	{%r12, %temp}, %fd195;
	}
	{
	.reg .b32 %temp; 
	mov.b64 	{%temp, %r13}, %fd195;
	}
	shl.b32 	%r125, %r11, 20;
	add.s32 	%r126, %r125, %r13;
	mov.b64 	%fd292, {%r12, %r126};
	{
	.reg .b32 %temp; 
	mov.b64 	{%temp, %r127}, %fd7;
	}
	mov.b32 	%f8, %r127;
	abs.f32 	%f1, %f8;
	setp.lt.f32 	%p24, %f1, 0f4086232B;
	@%p24 bra 	$L__BB1_5;
	setp.lt.f64 	%p25, %fd7, 0d0000000000000000;
	add.f64 	%fd196, %fd7, 0d7FF0000000000000;
	selp.f64 	%fd292, 0d0000000000000000, %fd196, %p25;
	setp.geu.f32 	%p26, %f1, 0f40874800;
	@%p26 bra 	$L__BB1_5;
	shr.u32 	%r128, %r11, 31;
	add.s32 	%r129, %r11, %r128;
	shr.s32 	%r130, %r129, 1;
	shl.b32 	%r131, %r130, 20;
	add.s32 	%r132, %r13, %r131;
	mov.b64 	%fd197, {%r12, %r132};
	sub.s32 	%r133, %r11, %r130;
	shl.b32 	%r134, %r133, 20;
	add.s32 	%r135, %r134, 1072693248;
	mov.b32 	%r136, 0;
	mov.b64 	%fd198, {%r136, %r135};
	mul.f64 	%fd292, %fd198, %fd197;
$L__BB1_5:
	sqrt.rn.f64 	%fd199, %fd6;
	mul.f64 	%fd200, %fd6, %fd199;
	mul.f64 	%fd201, %fd200, %fd292;
	st.local.f64 	[%rd3], %fd201;
	bra.uni 	$L__BB1_21;
$L__BB1_6:
	setp.ne.s32 	%p6, %r7, 0;
	setp.ne.s32 	%p7, %r78, 1;
	or.pred  	%p8, %p6, %p7;
	@%p8 bra 	$L__BB1_11;
	mul.f64 	%fd133, %fd4, %fd4;
	fma.rn.f64 	%fd134, %fd3, %fd3, %fd133;
	fma.rn.f64 	%fd135, %fd5, %fd5, %fd134;
	sqrt.rn.f64 	%fd136, %fd135;
	add.f64 	%fd137, %fd1, %fd2;
	rcp.rn.f64 	%fd138, %fd137;
	mul.f64 	%fd139, %fd138, 0d400921FB54442D18;
	mul.f64 	%fd140, %fd139, %fd139;
	mul.f64 	%fd12, %fd139, %fd140;
	mul.f64 	%fd141, %fd2, %fd138;
	add.f64 	%fd142, %fd141, 0dBFF0000000000000;
	mul.f64 	%fd13, %fd142, %fd3;
	mul.f64 	%fd14, %fd142, %fd4;
	mul.f64 	%fd15, %fd142, %fd5;
	neg.f64 	%fd143, %fd1;
	mul.f64 	%fd144, %fd141, %fd143;
	mul.f64 	%fd145, %fd144, %fd136;
	mul.f64 	%fd16, %fd136, %fd145;
	fma.rn.f64 	%fd146, %fd16, 0d3FF71547652B82FE, 0d4338000000000000;
	{
	.reg .b32 %temp; 
	mov.b64 	{%r14, %temp}, %fd146;
	}
	mov.f64 	%fd147, 0dC338000000000000;
	add.rn.f64 	%fd148, %fd146, %fd147;
	fma.rn.f64 	%fd149, %fd148, 0dBFE62E42FEFA39EF, %fd16;
	fma.rn.f64 	%fd150, %fd148, 0dBC7ABC9E3B39803F, %fd149;
	fma.rn.f64 	%fd151, %fd150, 0d3E5ADE1569CE2BDF, 0d3E928AF3FCA213EA;
	fma.rn.f64 	%fd152, %fd151, %fd150, 0d3EC71DEE62401315;
	fma.rn.f64 	%fd153, %fd152, %fd150, 0d3EFA01997C89EB71;
	fma.rn.f64 	%fd154, %fd153, %fd150, 0d3F2A01A014761F65;
	fma.rn.f64 	%fd155, %fd154, %fd150, 0d3F56C16C1852B7AF;
	fma.rn.f64 	%fd156, %fd155, %fd150, 0d3F81111111122322;
	fma.rn.f64 	%fd157, %fd156, %fd150, 0d3FA55555555502A1;
	fma.rn.f64 	%fd158, %fd157, %fd150, 0d3FC5555555555511;
	fma.rn.f64 	%fd159, %fd158, %fd150, 0d3FE000000000000B;
	fma.rn.f64 	%fd160, %fd159, %fd150, 0d3FF0000000000000;
	fma.rn.f64 	%fd161, %fd160, %fd150, 0d3FF0000000000000;
	{
	.reg .b32 %temp; 
	mov.b64 	{%r15, %temp}, %fd161;
	}
	{
	.reg .b32 %temp; 
	mov.b64 	{%temp, %r16}, %fd161;
	}
	shl.b32 	%r113, %r14, 20;
	add.s32 	%r114, %r113, %r16;
	mov.b64 	%fd293, {%r15, %r114};
	{
	.reg .b32 %temp; 
	mov.b64 	{%temp, %r115}, %fd16;
	}
	mov.b32 	%f7, %r115;
	abs.f32 	%f2, %f7;
	setp.lt.f32 	%p21, %f2, 0f4086232B;
	@%p21 bra 	$L__BB1_10;
	setp.lt.f64 	%p22, %fd16, 0d0000000000000000;
	add.f64 	%fd162, %fd16, 0d7FF0000000000000;
	selp.f64 	%fd293, 0d0000000000000000, %fd162, %p22;
	setp.geu.f32 	%p23, %f2, 0f40874800;
	@%p23 bra 	$L__BB1_10;
	shr.u32 	%r116, %r14, 31;
	add.s32 	%r117, %r14, %r116;
	shr.s32 	%r118, %r117, 1;
	shl.b32 	%r119, %r118, 20;
	add.s32 	%r120, %r16, %r119;
	mov.b64 	%fd163, {%r15, %r120};
	sub.s32 	%r121, %r14, %r118;
	shl.b32 	%r122, %r121, 20;
	add.s32 	%r123, %r122, 1072693248;
	mov.b32 	%r124, 0;
	mov.b64 	%fd164, {%r124, %r123};
	mul.f64 	%fd293, %fd164, %fd163;
$L__BB1_10:
	sqrt.rn.f64 	%fd165, %fd12;
	mul.f64 	%fd166, %fd165, %fd293;
	mul.f64 	%fd167, %fd13, %fd166;
	st.local.f64 	[%rd3], %fd167;
	mul.f64 	%fd168, %fd14, %fd166;
	st.local.f64 	[%rd3+8], %fd168;
	mul.f64 	%fd169, %fd15, %fd166;
	st.local.f64 	[%rd3+16], %fd169;
	bra.uni 	$L__BB1_21;
$L__BB1_11:
	setp.ne.s32 	%p9, %r78, 0;
	setp.ne.s32 	%p10, %r7, 1;
	or.pred  	%p11, %p10, %p9;
	@%p11 bra 	$L__BB1_16;
	mul.f64 	%fd97, %fd4, %fd4;
	fma.rn.f64 	%fd98, %fd3, %fd3, %fd97;
	fma.rn.f64 	%fd99, %fd5, %fd5, %fd98;
	sqrt.rn.f64 	%fd100, %fd99;
	add.f64 	%fd101, %fd1, %fd2;
	rcp.rn.f64 	%fd102, %fd101;
	mul.f64 	%fd103, %fd102, 0d400921FB54442D18;
	mul.f64 	%fd104, %fd103, %fd103;
	mul.f64 	%fd21, %fd103, %fd104;
	mul.f64 	%fd105, %fd2, %fd102;
	mul.f64 	%fd22, %fd105, %fd3;
	mul.f64 	%fd23, %fd105, %fd4;
	mul.f64 	%fd24, %fd105, %fd5;
	neg.f64 	%fd106, %fd1;
	mul.f64 	%fd107, %fd105, %fd106;
	mul.f64 	%fd108, %fd107, %fd100;
	mul.f64 	%fd25, %fd100, %fd108;
	fma.rn.f64 	%fd109, %fd25, 0d3FF71547652B82FE, 0d4338000000000000;
	{
	.reg .b32 %temp; 
	mov.b64 	{%r17, %temp}, %fd109;
	}
	mov.f64 	%fd110, 0dC338000000000000;
	add.rn.f64 	%fd111, %fd109, %fd110;
	fma.rn.f64 	%fd112, %fd111, 0dBFE62E42FEFA39EF, %fd25;
	fma.rn.f64 	%fd113, %fd111, 0dBC7ABC9E3B39803F, %fd112;
	fma.rn.f64 	%fd114, %fd113, 0d3E5ADE1569CE2BDF, 0d3E928AF3FCA213EA;
	fma.rn.f64 	%fd115, %fd114, %fd113, 0d3EC71DEE62401315;
	fma.rn.f64 	%fd116, %fd115, %fd113, 0d3EFA01997C89EB71;
	fma.rn.f64 	%fd117, %fd116, %fd113, 0d3F2A01A014761F65;
	fma.rn.f64 	%fd118, %fd117, %fd113, 0d3F56C16C1852B7AF;
	fma.rn.f64 	%fd119, %fd118, %fd113, 0d3F81111111122322;
	fma.rn.f64 	%fd120, %fd119, %fd113, 0d3FA55555555502A1;
	fma.rn.f64 	%fd121, %fd120, %fd113, 0d3FC5555555555511;
	fma.rn.f64 	%fd122, %fd121, %fd113, 0d3FE000000000000B;
	fma.rn.f64 	%fd123, %fd122, %fd113, 0d3FF0000000000000;
	fma.rn.f64 	%fd124, %fd123, %fd113, 0d3FF0000000000000;
	{
	.reg .b32 %temp; 
	mov.b64 	{%r18, %temp}, %fd124;
	}
	{
	.reg .b32 %temp; 
	mov.b64 	{%temp, %r19}, %fd124;
	}
	shl.b32 	%r101, %r17, 20;
	add.s32 	%r102, %r101, %r19;
	mov.b64 	%fd294, {%r18, %r102};
	{
	.reg .b32 %temp; 
	mov.b64 	{%temp, %r103}, %fd25;
	}
	mov.b32 	%f6, %r103;
	abs.f32 	%f3, %f6;
	setp.lt.f32 	%p18, %f3, 0f4086232B;
	@%p18 bra 	$L__BB1_15;
	setp.lt.f64 	%p19, %fd25, 0d0000000000000000;
	add.f64 	%fd125, %fd25, 0d7FF0000000000000;
	selp.f64 	%fd294, 0d0000000000000000, %fd125, %p19;
	setp.geu.f32 	%p20, %f3, 0f40874800;
	@%p20 bra 	$L__BB1_15;
	shr.u32 	%r104, %r17, 31;
	add.s32 	%r105, %r17, %r104;
	shr.s32 	%r106, %r105, 1;
	shl.b32 	%r107, %r106, 20;
	add.s32 	%r108, %r19, %r107;
	mov.b64 	%fd126, {%r18, %r108};
	sub.s32 	%r109, %r17, %r106;
	shl.b32 	%r110, %r109, 20;
	add.s32 	%r111, %r110, 1072693248;
	mov.b32 	%r112, 0;
	mov.b64 	%fd127, {%r112, %r111};
	mul.f64 	%fd294, %fd127, %fd126;
$L__BB1_15:
	sqrt.rn.f64 	%fd128, %fd21;
	mul.f64 	%fd129, %fd128, %fd294;
	mul.f64 	%fd130, %fd22, %fd129;
	st.local.f64 	[%rd3], %fd130;
	mul.f64 	%fd131, %fd23, %fd129;
	st.local.f64 	[%rd3+8], %fd131;
	mul.f64 	%fd132, %fd24, %fd129;
	st.local.f64 	[%rd3+16], %fd132;
	bra.uni 	$L__BB1_21;
$L__BB1_16:
	setp.ne.s32 	%p12, %r7, 1;
	setp.ne.s32 	%p13, %r78, 1;
	or.pred  	%p14, %p12, %p13;
	@%p14 bra 	$L__BB1_21;
	mul.f64 	%fd43, %fd4, %fd4;
	fma.rn.f64 	%fd44, %fd3, %fd3, %fd43;
	fma.rn.f64 	%fd45, %fd5, %fd5, %fd44;
	sqrt.rn.f64 	%fd46, %fd45;
	add.f64 	%fd47, %fd1, %fd2;
	rcp.rn.f64 	%fd30, %fd47;
	mul.f64 	%fd31, %fd2, %fd30;
	neg.f64 	%fd48, %fd1;
	mul.f64 	%fd49, %fd31, %fd48;
	mul.f64 	%fd50, %fd49, %fd46;
	mul.f64 	%fd32, %fd46, %fd50;
	fma.rn.f64 	%fd51, %fd32, 0d3FF71547652B82FE, 0d4338000000000000;
	{
	.reg .b32 %temp; 
	mov.b64 	{%r20, %temp}, %fd51;
	}
	mov.f64 	%fd52, 0dC338000000000000;
	add.rn.f64 	%fd53, %fd51, %fd52;
	fma.rn.f64 	%fd54, %fd53, 0dBFE62E42FEFA39EF, %fd32;
	fma.rn.f64 	%fd55, %fd53, 0dBC7ABC9E3B39803F, %fd54;
	fma.rn.f64 	%fd56, %fd55, 0d3E5ADE1569CE2BDF, 0d3E928AF3FCA213EA;
	fma.rn.f64 	%fd57, %fd56, %fd55, 0d3EC71DEE62401315;
	fma.rn.f64 	%fd58, %fd57, %fd55, 0d3EFA01997C89EB71;
	fma.rn.f64 	%fd59, %fd58, %fd55, 0d3F2A01A014761F65;
	fma.rn.f64 	%fd60, %fd59, %fd55, 0d3F56C16C1852B7AF;
	fma.rn.f64 	%fd61, %fd60, %fd55, 0d3F81111111122322;
	fma.rn.f64 	%fd62, %fd61, %fd55, 0d3FA55555555502A1;
	fma.rn.f64 	%fd63, %fd62, %fd55, 0d3FC5555555555511;
	fma.rn.f64 	%fd64, %fd63, %fd55, 0d3FE000000000000B;
	fma.rn.f64 	%fd65, %fd64, %fd55, 0d3FF0000000000000;
	fma.rn.f64 	%fd66, %fd65, %fd55, 0d3FF0000000000000;
	{
	.reg .b32 %temp; 
	mov.b64 	{%r21, %temp}, %fd66;
	}
	{
	.reg .b32 %temp; 
	mov.b64 	{%temp, %r22}, %fd66;
	}
	shl.b32 	%r89, %r20, 20;
	add.s32 	%r90, %r89, %r22;
	mov.b64 	%fd295, {%r21, %r90};
	{
	.reg .b32 %temp; 
	mov.b64 	{%temp, %r91}, %fd32;
	}
	mov.b32 	%f5, %r91;
	abs.f32 	%f4, %f5;
	setp.lt.f32 	%p15, %f4, 0f4086232B;
	@%p15 bra 	$L__BB1_20;
	setp.lt.f64 	%p16, %fd32, 0d0000000000000000;
	add.f64 	%fd67, %fd32, 0d7FF0000000000000;
	selp.f64 	%fd295, 0d0000000000000000, %fd67, %p16;
	setp.geu.f32 	%p17, %f4, 0f40874800;
	@%p17 bra 	$L__BB1_20;
	shr.u32 	%r92, %r20, 31;
	add.s32 	%r93, %r20, %r92;
	shr.s32 	%r94, %r93, 1;
	shl.b32 	%r95, %r94, 20;
	add.s32 	%r96, %r22, %r95;
	mov.b64 	%fd68, {%r21, %r96};
	sub.s32 	%r97, %r20, %r94;
	shl.b32 	%r98, %r97, 20;
	add.s32 	%r99, %r98, 1072693248;
	mov.b32 	%r100, 0;
	mov.b64 	%fd69, {%r100, %r99};
	mul.f64 	%fd295, %fd69, %fd68;
$L__BB1_20:
	mul.f64 	%fd70, %fd30, 0d400921FB54442D18;
	mul.f64 	%fd71, %fd31, %fd3;
	mul.f64 	%fd72, %fd31, %fd4;
	mul.f64 	%fd73, %fd31, %fd5;
	sub.f64 	%fd74, %fd71, %fd3;
	sub.f64 	%fd75, %fd72, %fd4;
	sub.f64 	%fd76, %fd73, %fd5;
	mul.f64 	%fd77, %fd70, %fd70;
	mul.f64 	%fd78, %fd70, %fd77;
	sqrt.rn.f64 	%fd79, %fd78;
	mul.f64 	%fd80, %fd79, %fd295;
	mul.f64 	%fd81, %fd71, %fd80;
	mul.f64 	%fd82, %fd74, %fd81;
	mul.f64 	%fd83, %fd30, 0d3FE0000000000000;
	fma.rn.f64 	%fd84, %fd83, %fd80, %fd82;
	st.local.f64 	[%rd3], %fd84;
	mul.f64 	%fd85, %fd75, %fd81;
	st.local.f64 	[%rd3+8], %fd85;
	mul.f64 	%fd86, %fd76, %fd81;
	st.local.f64 	[%rd3+16], %fd86;
	mul.f64 	%fd87, %fd72, %fd80;
	mul.f64 	%fd88, %fd74, %fd87;
	st.local.f64 	[%rd3+24], %fd88;
	mul.f64 	%fd89, %fd75, %fd87;
	fma.rn.f64 	%fd90, %fd83, %fd80, %fd89;
	st.local.f64 	[%rd3+32], %fd90;
	mul.f64 	%fd91, %fd76, %fd87;
	st.local.f64 	[%rd3+40], %fd91;
	mul.f64 	%fd92, %fd73, %fd80;
	mul.f64 	%fd93, %fd74, %fd92;
	st.local.f64 	[%rd3+48], %fd93;
	mul.f64 	%fd94, %fd75, %fd92;
	st.local.f64 	[%rd3+56], %fd94;
	mul.f64 	%fd95, %fd76, %fd92;
	fma.rn.f64 	%fd96, %fd83, %fd80, %fd95;
	st.local.f64 	[%rd3+64], %fd96;
$L__BB1_21:
	setp.lt.s32 	%p27, %r78, 0;
	@%p27 bra 	$L__BB1_36;
	and.b32  	%r23, %r9, 7;
	add.s32 	%r24, %r23, -1;
	and.b32  	%r25, %r9, 2147483640;
	neg.s32 	%r26, %r25;
	shl.b32 	%r27, %r5, 3;
	shl.b32 	%r138, %r5, 1;
	add.s32 	%r28, %r3, %r138;
	mad.lo.s32 	%r29, %r5, 3, %r3;
	shl.b32 	%r139, %r5, 2;
	add.s32 	%r30, %r3, %r139;
	mad.lo.s32 	%r31, %r5, 5, %r3;
	mad.lo.s32 	%r32, %r5, 6, %r3;
	mad.lo.s32 	%r33, %r5, 7, %r3;
	add.s32 	%r140, %r78, 2;
	mad.lo.s32 	%r141, %r140, %r78, %r140;
	shr.u32 	%r34, %r141, 1;
	mov.b32 	%r182, 0;
	cvt.s64.s32 	%rd29, %r10;
$L__BB1_23:
	setp.eq.s32 	%p28, %r9, 0;
	@%p28 bra 	$L__BB1_35;
	setp.lt.u32 	%p29, %r9, 8;
	mul.lo.s32 	%r36, %r182, %r9;
	mad.lo.s32 	%r143, %r182, %r77, %r74;
	cvt.u64.u32 	%rd28, %r143;
	add.s64 	%rd30, %rd28, %rd29;
	shl.b64 	%rd31, %rd30, 3;
	add.s64 	%rd7, %rd2, %rd31;
	mov.b32 	%r195, 0;
	@%p29 bra 	$L__BB1_27;
	add.s32 	%r192, %r3, %r5;
	add.s32 	%r144, %r1, %r36;
	add.s32 	%r184, %r144, 2;
	add.s32 	%r183, %r36, 3;
	mov.u32 	%r185, %r3;
	mov.u32 	%r186, %r33;
	mov.u32 	%r187, %r32;
	mov.u32 	%r188, %r31;
	mov.u32 	%r189, %r30;
	mov.u32 	%r190, %r29;
	mov.u32 	%r191, %r28;
	mov.u32 	%r193, %r26;
$L__BB1_26:
	.pragma "nounroll";
	add.s32 	%r145, %r183, -3;
	mul.wide.u32 	%rd32, %r145, 8;
	add.s64 	%rd33, %rd3, %rd32;
	ld.local.f64 	%fd202, [%rd33];
	cvt.u64.u32 	%rd34, %r185;
	add.s64 	%rd35, %rd34, %rd6;
	shl.b64 	%rd36, %rd35, 3;
	add.s64 	%rd37, %rd2, %rd36;
	ld.global.f64 	%fd203, [%rd37];
	mul.f64 	%fd204, %fd202, %fd203;
	ld.global.f64 	%fd205, [%rd7];
	mul.f64 	%fd206, %fd204, %fd205;
	add.s32 	%r146, %r184, -3;
	mul.wide.u32 	%rd38, %r146, 8;
	add.s64 	%rd39, %rd1, %rd38;
	atom.global.cta.add.f64 	%fd207, [%rd39], %fd206;
	add.s32 	%r147, %r183, -2;
	mul.wide.u32 	%rd40, %r147, 8;
	add.s64 	%rd41, %rd3, %rd40;
	ld.local.f64 	%fd208, [%rd41];
	cvt.u64.u32 	%rd42, %r192;
	add.s64 	%rd43, %rd42, %rd6;
	shl.b64 	%rd44, %rd43, 3;
	add.s64 	%rd45, %rd2, %rd44;
	ld.global.f64 	%fd209, [%rd45];
	mul.f64 	%fd210, %fd208, %fd209;
	ld.global.f64 	%fd211, [%rd7];
	mul.f64 	%fd212, %fd210, %fd211;
	add.s32 	%r148, %r184, -2;
	mul.wide.u32 	%rd46, %r148, 8;
	add.s64 	%rd47, %rd1, %rd46;
	atom.global.cta.add.f64 	%fd213, [%rd47], %fd212;
	add.s32 	%r149, %r183, -1;
	mul.wide.u32 	%rd48, %r149, 8;
	add.s64 	%rd49, %rd3, %rd48;
	ld.local.f64 	%fd214, [%rd49];
	cvt.u64.u32 	%rd50, %r191;
	add.s64 	%rd51, %rd50, %rd6;
	shl.b64 	%rd52, %rd51, 3;
	add.s64 	%rd53, %rd2, %rd52;
	ld.global.f64 	%fd215, [%rd53];
	mul.f64 	%fd216, %fd214, %fd215;
	ld.global.f64 	%fd217, [%rd7];
	mul.f64 	%fd218, %fd216, %fd217;
	add.s32 	%r150, %r184, -1;
	mul.wide.u32 	%rd54, %r150, 8;
	add.s64 	%rd55, %rd1, %rd54;
	atom.global.cta.add.f64 	%fd219, [%rd55], %fd218;
	add.s32 	%r151, %r183, 4;
	mul.wide.u32 	%rd56, %r183, 8;
	add.s64 	%rd57, %rd3, %rd56;
	ld.local.f64 	%fd220, [%rd57];
	cvt.u64.u32 	%rd58, %r190;
	add.s64 	%rd59, %rd58, %rd6;
	shl.b64 	%rd60, %rd59, 3;
	add.s64 	%rd61, %rd2, %rd60;
	ld.global.f64 	%fd221, [%rd61];
	mul.f64 	%fd222, %fd220, %fd221;
	ld.global.f64 	%fd223, [%rd7];
	mul.f64 	%fd224, %fd222, %fd223;
	add.s32 	%r152, %r184, 4;
	mul.wide.u32 	%rd62, %r184, 8;
	add.s64 	%rd63, %rd1, %rd62;
	atom.global.cta.add.f64 	%fd225, [%rd63], %fd224;
	add.s32 	%r153, %r183, 1;
	mul.wide.u32 	%rd64, %r153, 8;
	add.s64 	%rd65, %rd3, %rd64;
	ld.local.f64 	%fd226, [%rd65];
	cvt.u64.u32 	%rd66, %r189;
	add.s64 	%rd67, %rd66, %rd6;
	shl.b64 	%rd68, %rd67, 3;
	add.s64 	%rd69, %rd2, %rd68;
	ld.global.f64 	%fd227, [%rd69];
	mul.f64 	%fd228, %fd226, %fd227;
	ld.global.f64 	%fd229, [%rd7];
	mul.f64 	%fd230, %fd228, %fd229;
	add.s32 	%r154, %r184, 1;
	mul.wide.u32 	%rd70, %r154, 8;
	add.s64 	%rd71, %rd1, %rd70;
	atom.global.cta.add.f64 	%fd231, [%rd71], %fd230;
	add.s32 	%r155, %r183, 2;
	mul.wide.u32 	%rd72, %r155, 8;
	add.s64 	%rd73, %rd3, %rd72;
	ld.local.f64 	%fd232, [%rd73];
	cvt.u64.u32 	%rd74, %r188;
	add.s64 	%rd75, %rd74, %rd6;
	shl.b64 	%rd76, %rd75, 3;
	add.s64 	%rd77, %rd2, %rd76;
	ld.global.f64 	%fd233, [%rd77];
	mul.f64 	%fd234, %fd232, %fd233;
	ld.global.f64 	%fd235, [%rd7];
	mul.f64 	%fd236, %fd234, %fd235;
	add.s32 	%r156, %r184, 2;
	mul.wide.u32 	%rd78, %r156, 8;
	add.s64 	%rd79, %rd1, %rd78;
	atom.global.cta.add.f64 	%fd237, [%rd79], %fd236;
	add.s32 	%r157, %r183, 3;
	mul.wide.u32 	%rd80, %r157, 8;
	add.s64 	%rd81, %rd3, %rd80;
	ld.local.f64 	%fd238, [%rd81];
	cvt.u64.u32 	%rd82, %r187;
	add.s64 	%rd83, %rd82, %rd6;
	shl.b64 	%rd84, %rd83, 3;
	add.s64 	%rd85, %rd2, %rd84;
	ld.global.f64 	%fd239, [%rd85];
	mul.f64 	%fd240, %fd238, %fd239;
	ld.global.f64 	%fd241, [%rd7];
	mul.f64 	%fd242, %fd240, %fd241;
	add.s32 	%r158, %r184, 3;
	mul.wide.u32 	%rd86, %r158, 8;
	add.s64 	%rd87, %rd1, %rd86;
	atom.global.cta.add.f64 	%fd243, [%rd87], %fd242;
	mul.wide.u32 	%rd88, %r151, 8;
	add.s64 	%rd89, %rd3, %rd88;
	ld.local.f64 	%fd244, [%rd89];
	cvt.u64.u32 	%rd90, %r186;
	add.s64 	%rd91, %rd90, %rd6;
	shl.b64 	%rd92, %rd91, 3;
	add.s64 	%rd93, %rd2, %rd92;
	ld.global.f64 	%fd245, [%rd93];
	mul.f64 	%fd246, %fd244, %fd245;
	ld.global.f64 	%fd247, [%rd7];
	mul.f64 	%fd248, %fd246, %fd247;
	mul.wide.u32 	%rd94, %r152, 8;
	add.s64 	%rd95, %rd1, %rd94;
	atom.global.cta.add.f64 	%fd249, [%rd95], %fd248;
	add.s32 	%r193, %r193, 8;
	add.s32 	%r192, %r192, %r27;
	add.s32 	%r191, %r191, %r27;
	add.s32 	%r190, %r190, %r27;
	add.s32 	%r189, %r189, %r27;
	add.s32 	%r188, %r188, %r27;
	add.s32 	%r187, %r187, %r27;
	add.s32 	%r186, %r186, %r27;
	add.s32 	%r185, %r185, %r27;
	add.s32 	%r184, %r184, 8;
	add.s32 	%r183, %r183, 8;
	setp.ne.s32 	%p30, %r193, 0;
	mov.u32 	%r195, %r25;
	@%p30 bra 	$L__BB1_26;
$L__BB1_27:
	setp.eq.s32 	%p31, %r23, 0;
	@%p31 bra 	$L__BB1_35;
	setp.lt.u32 	%p32, %r24, 3;
	@%p32 bra 	$L__BB1_30;
	add.s32 	%r159, %r195, %r36;
	mul.wide.u32 	%rd96, %r159, 8;
	add.s64 	%rd97, %rd3, %rd96;
	ld.local.f64 	%fd250, [%rd97];
	mad.lo.s32 	%r160, %r195, %r5, %r3;
	cvt.u64.u32 	%rd98, %r160;
	add.s64 	%rd99, %rd98, %rd6;
	shl.b64 	%rd100, %rd99, 3;
	add.s64 	%rd101, %rd2, %rd100;
	ld.global.f64 	%fd251, [%rd101];
	mul.f64 	%fd252, %fd250, %fd251;
	ld.global.f64 	%fd253, [%rd7];
	mul.f64 	%fd254, %fd252, %fd253;
	add.s32 	%r161, %r159, %r2;
	mul.wide.u32 	%rd102, %r161, 8;
	add.s64 	%rd103, %rd1, %rd102;
	atom.global.cta.add.f64 	%fd255, [%rd103], %fd254;
	add.s32 	%r162, %r159, 1;
	mul.wide.u32 	%rd104, %r162, 8;
	add.s64 	%rd105, %rd3, %rd104;
	ld.local.f64 	%fd256, [%rd105];
	add.s32 	%r163, %r160, %r5;
	cvt.u64.u32 	%rd106, %r163;
	add.s64 	%rd107, %rd106, %rd6;
	shl.b64 	%rd108, %rd107, 3;
	add.s64 	%rd109, %rd2, %rd108;
	ld.global.f64 	%fd257, [%rd109];
	mul.f64 	%fd258, %fd256, %fd257;
	ld.global.f64 	%fd259, [%rd7];
	mul.f64 	%fd260, %fd258, %fd259;
	add.s32 	%r164, %r159, %r1;
	mul.wide.u32 	%rd110, %r164, 8;
	add.s64 	%rd111, %rd1, %rd110;
	atom.global.cta.add.f64 	%fd261, [%rd111], %fd260;
	add.s32 	%r165, %r159, 2;
	mul.wide.u32 	%rd112, %r165, 8;
	add.s64 	%rd113, %rd3, %rd112;
	ld.local.f64 	%fd262, [%rd113];
	add.s32 	%r166, %r163, %r5;
	cvt.u64.u32 	%rd114, %r166;
	add.s64 	%rd115, %rd114, %rd6;
	shl.b64 	%rd116, %rd115, 3;
	add.s64 	%rd117, %rd2, %rd116;
	ld.global.f64 	%fd263, [%rd117];
	mul.f64 	%fd264, %fd262, %fd263;
	ld.global.f64 	%fd265, [%rd7];
	mul.f64 	%fd266, %fd264, %fd265;
	add.s32 	%r167, %r161, 2;
	mul.wide.u32 	%rd118, %r167, 8;
	add.s64 	%rd119, %rd1, %rd118;
	atom.global.cta.add.f64 	%fd267, [%rd119], %fd266;
	add.s32 	%r168, %r159, 3;
	mul.wide.u32 	%rd120, %r168, 8;
	add.s64 	%rd121, %rd3, %rd120;
	ld.local.f64 	%fd268, [%rd121];
	add.s32 	%r169, %r166, %r5;
	cvt.u64.u32 	%rd122, %r169;
	add.s64 	%rd123, %rd122, %rd6;
	shl.b64 	%rd124, %rd123, 3;
	add.s64 	%rd125, %rd2, %rd124;
	ld.global.f64 	%fd269, [%rd125];
	mul.f64 	%fd270, %fd268, %fd269;
	ld.global.f64 	%fd271, [%rd7];
	mul.f64 	%fd272, %fd270, %fd271;
	add.s32 	%r170, %r161, 3;
	mul.wide.u32 	%rd126, %r170, 8;
	add.s64 	%rd127, %rd1, %rd126;
	atom.global.cta.add.f64 	%fd273, [%rd127], %fd272;
	add.s32 	%r195, %r195, 4;
$L__BB1_30:
	and.b32  	%r171, %r9, 3;
	setp.eq.s32 	%p33, %r171, 0;
	@%p33 bra 	$L__BB1_35;
	setp.eq.s32 	%p34, %r171, 1;
	@%p34 bra 	$L__BB1_33;
	add.s32 	%r172, %r195, %r36;
	mul.wide.u32 	%rd128, %r172, 8;
	add.s64 	%rd129, %rd3, %rd128;
	ld.local.f64 	%fd274, [%rd129];
	mad.lo.s32 	%r173, %r195, %r5, %r3;
	cvt.u64.u32 	%rd130, %r173;
	add.s64 	%rd131, %rd130, %rd6;
	shl.b64 	%rd132, %rd131, 3;
	add.s64 	%rd133, %rd2, %rd132;
	ld.global.f64 	%fd275, [%rd133];
	mul.f64 	%fd276, %fd274, %fd275;
	ld.global.f64 	%fd277, [%rd7];
	mul.f64 	%fd278, %fd276, %fd277;
	add.s32 	%r174, %r172, %r2;
	mul.wide.u32 	%rd134, %r174, 8;
	add.s64 	%rd135, %rd1, %rd134;
	atom.global.cta.add.f64 	%fd279, [%rd135], %fd278;
	add.s32 	%r175, %r172, 1;
	mul.wide.u32 	%rd136, %r175, 8;
	add.s64 	%rd137, %rd3, %rd136;
	ld.local.f64 	%fd280, [%rd137];
	add.s32 	%r176, %r173, %r5;
	cvt.u64.u32 	%rd138, %r176;
	add.s64 	%rd139, %rd138, %rd6;
	shl.b64 	%rd140, %rd139, 3;
	add.s64 	%rd141, %rd2, %rd140;
	ld.global.f64 	%fd281, [%rd141];
	mul.f64 	%fd282, %fd280, %fd281;
	ld.global.f64 	%fd283, [%rd7];
	mul.f64 	%fd284, %fd282, %fd283;
	add.s32 	%r177, %r172, %r1;
	mul.wide.u32 	%rd142, %r177, 8;
	add.s64 	%rd143, %rd1, %rd142;
	atom.global.cta.add.f64 	%fd285, [%rd143], %fd284;
	add.s32 	%r195, %r195, 2;
$L__BB1_33:
	and.b32  	%r178, %r9, 1;
	setp.eq.b32 	%p35, %r178, 1;
	not.pred 	%p36, %p35;
	@%p36 bra 	$L__BB1_35;
	add.s32 	%r179, %r195, %r36;
	mul.wide.u32 	%rd144, %r179, 8;
	add.s64 	%rd145, %rd3, %rd144;
	ld.local.f64 	%fd286, [%rd145];
	mad.lo.s32 	%r180, %r195, %r5, %r3;
	cvt.u64.u32 	%rd146, %r180;
	add.s64 	%rd147, %rd146, %rd6;
	shl.b64 	%rd148, %rd147, 3;
	add.s64 	%rd149, %rd2, %rd148;
	ld.global.f64 	%fd287, [%rd149];
	mul.f64 	%fd288, %fd286, %fd287;
	ld.global.f64 	%fd289, [%rd7];
	mul.f64 	%fd290, %fd288, %fd289;
	add.s32 	%r181, %r179, %r2;
	mul.wide.u32 	%rd150, %r181, 8;
	add.s64 	%rd151, %rd1, %rd150;
	atom.global.cta.add.f64 	%fd291, [%rd151], %fd290;
$L__BB1_35:
	add.s32 	%r182, %r182, 1;
	setp.gt.u32 	%p37, %r34, %r182;
	@%p37 bra 	$L__BB1_23;
$L__BB1_36:
	ret;

}


// ===== COMPILED SASS (sm_100) =====

	.target	sm_100

	.elftype	@"ET_EXEC"


//--------------------- .note.nv.tkinfo           --------------------------
	.section	.note.nv.tkinfo,"",@"SHT_NOTE"
	.sectionflags	@"SHF_NOTE_NV_TKINFO"
	.tkinfo
        /*0018*/ 	.word	0x00000002
        /*0030*/ 	.string	""
        /*0030*/ 	.string	"ptxas"
        /*0030*/ 	.string	"Cuda compilation tools, release 13.0, V13.0.88"
        /*0030*/ 	.string	"Build cuda_13.0.r13.0/compiler.36424714_0"
        /*0030*/ 	.string	"-arch sm_100 -m 64 "



//--------------------- .note.nv.cuinfo           --------------------------
	.section	.note.nv.cuinfo,"",@"SHT_NOTE"
	.sectionflags	@"SHF_NOTE_NV_CUINFO"
        /*0018*/ 	.short	0x0002
        /*001a*/ 	.short	0x0064
        /*001c*/ 	.short	0x0082
	.zero		2


//--------------------- .nv.info                  --------------------------
	.section	.nv.info,"",@"SHT_CUDA_INFO"
	.align	4


	//----- nvinfo : EIATTR_REGCOUNT
	.align		4
        /*0000*/ 	.byte	0x04, 0x2f
        /*0002*/ 	.short	(.L_1 - .L_0)
	.align		4
.L_0:
        /*0004*/ 	.word	index@(_Z21overlap_ab_cgf_kernelPdS_S_S_S_S_iijjddd)
        /*0008*/ 	.word	0x00000028


	//----- nvinfo : EIATTR_FRAME_SIZE
	.align		4
.L_1:
        /*000c*/ 	.byte	0x04, 0x11
        /*000e*/ 	.short	(.L_3 - .L_2)
	.align		4
.L_2:
        /*0010*/ 	.word	index@($__internal_3_$__cuda_sm20_dsqrt_rn_f64_mediumpath_v1)
        /*0014*/ 	.word	0x00000000


	//----- nvinfo : EIATTR_FRAME_SIZE
	.align		4
.L_3:
        /*0018*/ 	.byte	0x04, 0x11
        /*001a*/ 	.short	(.L_5 - .L_4)
	.align		4
.L_4:
        /*001c*/ 	.word	index@($__internal_2_$__cuda_sm20_dblrcp_rn_slowpath_v3)
        /*0020*/ 	.word	0x00000000


	//----- nvinfo : EIATTR_FRAME_SIZE
	.align		4
.L_5:
        /*0024*/ 	.byte	0x04, 0x11
        /*0026*/ 	.short	(.L_7 - .L_6)
	.align		4
.L_6:
        /*0028*/ 	.word	index@(_Z21overlap_ab_cgf_kernelPdS_S_S_S_S_iijjddd)
        /*002c*/ 	.word	0x00000000


	//----- nvinfo : EIATTR_REGCOUNT
	.align		4
.L_7:
        /*0030*/ 	.byte	0x04, 0x2f
        /*0032*/ 	.short	(.L_9 - .L_8)
	.align		4
.L_8:
        /*0034*/ 	.word	index@(compute_s_gpu_kernel)
        /*0038*/ 	.word	0x00000028


	//----- nvinfo : EIATTR_FRAME_SIZE
	.align		4
.L_9:
        /*003c*/ 	.byte	0x04, 0x11
        /*003e*/ 	.short	(.L_11 - .L_10)
	.align		4
.L_10:
        /*0040*/ 	.word	index@($__internal_1_$__cuda_sm20_dsqrt_rn_f64_mediumpath_v1)
        /*0044*/ 	.word	0x00000048


	//----- nvinfo : EIATTR_FRAME_SIZE
	.align		4
.L_11:
        /*0048*/ 	.byte	0x04, 0x11
        /*004a*/ 	.short	(.L_13 - .L_12)
	.align		4
.L_12:
        /*004c*/ 	.word	index@($__internal_0_$__cuda_sm20_dblrcp_rn_slowpath_v3)
        /*0050*/ 	.word	0x00000048


	//----- nvinfo : EIATTR_FRAME_SIZE
	.align		4
.L_13:
        /*0054*/ 	.byte	0x04, 0x11
        /*0056*/ 	.short	(.L_15 - .L_14)
	.align		4
.L_14:
        /*0058*/ 	.word	index@(compute_s_gpu_kernel)
        /*005c*/ 	.word	0x00000048


	//----- nvinfo : EIATTR_MIN_STACK_SIZE
	.align		4
.L_15:
        /*0060*/ 	.byte	0x04, 0x12
        /*0062*/ 	.short	(.L_17 - .L_16)
	.align		4
.L_16:
        /*0064*/ 	.word	index@(compute_s_gpu_kernel)
        /*0068*/ 	.word	0x00000048


	//----- nvinfo : EIATTR_MIN_STACK_SIZE
	.align		4
.L_17:
        /*006c*/ 	.byte	0x04, 0x12
        /*006e*/ 	.short	(.L_19 - .L_18)
	.align		4
.L_18:
        /*0070*/ 	.word	index@(_Z21overlap_ab_cgf_kernelPdS_S_S_S_S_iijjddd)
        /*0074*/ 	.word	0x00000000
.L_19:


//--------------------- .nv.compat                --------------------------
	.section	.nv.compat,"",@"SHT_CUDA_COMPAT_INFO"
	.align	4
        /*0000*/ 	.byte	0x02, 0x09, 0x00, 0x00, 0x02, 0x02, 0x01, 0x00, 0x02, 0x05, 0x05, 0x00, 0x03, 0x07, 0x01, 0x01
        /*0010*/ 	.byte	0x02, 0x03, 0x00, 0x00, 0x02, 0x06, 0x01, 0x00, 0x04, 0x0b, 0x08, 0x00, 0x01, 0x00, 0x00, 0x00
        /*0020*/ 	.byte	0x00, 0x00, 0x00, 0x00


//--------------------- .nv.info.compute_s_gpu_kernel --------------------------
	.section	.nv.info.compute_s_gpu_kernel,"",@"SHT_CUDA_INFO"
	.sectionflags	@""
	.align	4


	//----- nvinfo : EIATTR_CUDA_API_VERSION
	.align		4
        /*0000*/ 	.byte	0x04, 0x37
        /*0002*/ 	.short	(.L_21 - .L_20)
.L_20:
        /*0004*/ 	.word	0x00000082


	//----- nvinfo : EIATTR_KPARAM_INFO
	.align		4
.L_21:
        /*0008*/ 	.byte	0x04, 0x17
        /*000a*/ 	.short	(.L_23 - .L_22)
.L_22:
        /*000c*/ 	.word	0x00000000
        /*0010*/ 	.short	0x0003
        /*0012*/ 	.short	0x0018
        /*0014*/ 	.byte	0x00, 0xf5, 0x21, 0x00


	//----- nvinfo : EIATTR_KPARAM_INFO
	.align		4
.L_23:
        /*0018*/ 	.byte	0x04, 0x17
        /*001a*/ 	.short	(.L_25 - .L_24)
.L_24:
        /*001c*/ 	.word	0x00000000
        /*0020*/ 	.short	0x0002
        /*0022*/ 	.short	0x0010
        /*0024*/ 	.byte	0x00, 0xf5, 0x21, 0x00


	//----- nvinfo : EIATTR_KPARAM_INFO
	.align		4
.L_25:
        /*0028*/ 	.byte	0x04, 0x17
        /*002a*/ 	.short	(.L_27 - .L_26)
.L_26:
        /*002c*/ 	.word	0x00000000
        /*0030*/ 	.short	0x0001
        /*0032*/ 	.short	0x0008
        /*0034*/ 	.byte	0x00, 0xf5, 0x21, 0x00


	//----- nvinfo : EIATTR_KPARAM_INFO
	.align		4
.L_27:
        /*0038*/ 	.byte	0x04, 0x17
        /*003a*/ 	.short	(.L_29 - .L_28)
.L_28:
        /*003c*/ 	.word	0x00000000
        /*0040*/ 	.short	0x0000
        /*0042*/ 	.short	0x0000
        /*0044*/ 	.byte	0x00, 0xf5, 0x21, 0x00


	//----- nvinfo : EIATTR_SPARSE_MMA_MASK
	.align		4
.L_29:
        /*0048*/ 	.byte	0x03, 0x50
        /*004a*/ 	.short	0x0000


	//----- nvinfo : EIATTR_MAXREG_COUNT
	.align		4
        /*004c*/ 	.byte	0x03, 0x1b
        /*004e*/ 	.short	0x00ff


	//----- nvinfo : EIATTR_MERCURY_ISA_VERSION
	.align		4
        /*0050*/ 	.byte	0x03, 0x5f
        /*0052*/ 	.short	0x0101


	//----- nvinfo : EIATTR_VRC_CTA_INIT_COUNT
	.align		4
        /*0054*/ 	.byte	0x02, 0x4a
	.zero		1
	.zero		1


	//----- nvinfo : EIATTR_EXIT_INSTR_OFFSETS
	.align		4
        /*0058*/ 	.byte	0x04, 0x1c
        /*005a*/ 	.short	(.L_31 - .L_30)


	//   ....[0]....
.L_30:
        /*005c*/ 	.word	0x00000150


	//   ....[1]....
        /*0060*/ 	.word	0x000029f0


	//   ....[2]....
        /*0064*/ 	.word	0x00003de0


	//----- nvinfo : EIATTR_CRS_STACK_SIZE
	.align		4
.L_31:
        /*0068*/ 	.byte	0x04, 0x1e
        /*006a*/ 	.short	(.L_33 - .L_32)
.L_32:
        /*006c*/ 	.word	0x00000000


	//----- nvinfo : EIATTR_CBANK_PARAM_SIZE
	.align		4
.L_33:
        /*0070*/ 	.byte	0x03, 0x19
        /*0072*/ 	.short	0x0020


	//----- nvinfo : EIATTR_PARAM_CBANK
	.align		4
        /*0074*/ 	.byte	0x04, 0x0a
        /*0076*/ 	.short	(.L_35 - .L_34)
	.align		4
.L_34:
        /*0078*/ 	.word	index@(.nv.constant0.compute_s_gpu_kernel)
        /*007c*/ 	.short	0x0380
        /*007e*/ 	.short	0x0020


	//----- nvinfo : EIATTR_SW_WAR
	.align		4
.L_35:
        /*0080*/ 	.byte	0x04, 0x36
        /*0082*/ 	.short	(.L_37 - .L_36)
.L_36:
        /*0084*/ 	.word	0x00000008
.L_37:


//--------------------- .nv.info._Z21overlap_ab_cgf_kernelPdS_S_S_S_S_iijjddd --------------------------
	.section	.nv.info._Z21overlap_ab_cgf_kernelPdS_S_S_S_S_iijjddd,"",@"SHT_CUDA_INFO"
	.sectionflags	@""
	.align	4


	//----- nvinfo : EIATTR_CUDA_API_VERSION
	.align		4
        /*0000*/ 	.byte	0x04, 0x37
        /*0002*/ 	.short	(.L_39 - .L_38)
.L_38:
        /*0004*/ 	.word	0x00000082


	//----- nvinfo : EIATTR_KPARAM_INFO
	.align		4
.L_39:
        /*0008*/ 	.byte	0x04, 0x17
        /*000a*/ 	.short	(.L_41 - .L_40)
.L_40:
        /*000c*/ 	.word	0x00000000
        /*0010*/ 	.short	0x000c
        /*0012*/ 	.short	0x0050
        /*0014*/ 	.byte	0x00, 0xf0, 0x21, 0x00


	//----- nvinfo : EIATTR_KPARAM_INFO
	.align		4
.L_41:
        /*0018*/ 	.byte	0x04, 0x17
        /*001a*/ 	.short	(.L_43 - .L_42)
.L_42:
        /*001c*/ 	.word	0x00000000
        /*0020*/ 	.short	0x000b
        /*0022*/ 	.short	0x0048
        /*0024*/ 	.byte	0x00, 0xf0, 0x21, 0x00


	//----- nvinfo : EIATTR_KPARAM_INFO
	.align		4
.L_43:
        /*0028*/ 	.byte	0x04, 0x17
        /*002a*/ 	.short	(.L_45 - .L_44)
.L_44:
        /*002c*/ 	.word	0x00000000
        /*0030*/ 	.short	0x000a
        /*0032*/ 	.short	0x0040
        /*0034*/ 	.byte	0x00, 0xf0, 0x21, 0x00


	//----- nvinfo : EIATTR_KPARAM_INFO
	.align		4
.L_45:
        /*0038*/ 	.byte	0x04, 0x17
        /*003a*/ 	.short	(.L_47 - .L_46)
.L_46:
        /*003c*/ 	.word	0x00000000
        /*0040*/ 	.short	0x0009
        /*0042*/ 	.short	0x003c
        /*0044*/ 	.byte	0x00, 0xf0, 0x11, 0x00


	//----- nvinfo : EIATTR_KPARAM_INFO
	.align		4
.L_47:
        /*0048*/ 	.byte	0x04, 0x17
        /*004a*/ 	.short	(.L_49 - .L_48)
.L_48:
        /*004c*/ 	.word	0x00000000
        /*0050*/ 	.short	0x0008
        /*0052*/ 	.short	0x0038
        /*0054*/ 	.byte	0x00, 0xf0, 0x11, 0x00


	//----- nvinfo : EIATTR_KPARAM_INFO
	.align		4
.L_49:
        /*0058*/ 	.byte	0x04, 0x17
        /*005a*/ 	.short	(.L_51 - .L_50)
.L_50:
        /*005c*/ 	.word	0x00000000
        /*0060*/ 	.short	0x0007
        /*0062*/ 	.short	0x0034
        /*0064*/ 	.byte	0x00, 0xf0, 0x11, 0x00


	//----- nvinfo : EIATTR_KPARAM_INFO
	.align		4
.L_51:
        /*0068*/ 	.byte	0x04, 0x17
        /*006a*/ 	.short	(.L_53 - .L_52)
.L_52:
        /*006c*/ 	.word	0x00000000
        /*0070*/ 	.short	0x0006
        /*0072*/ 	.short	0x0030
        /*0074*/ 	.byte	0x00, 0xf0, 0x11, 0x00


	//----- nvinfo : EIATTR_KPARAM_INFO
	.align		4
.L_53:
        /*0078*/ 	.byte	0x04, 0x17
        /*007a*/ 	.short	(.L_55 - .L_54)
.L_54:
        /*007c*/ 	.word	0x00000000
        /*0080*/ 	.short	0x0005
        /*0082*/ 	.short	0x0028
        /*0084*/ 	.byte	0x00, 0xf5, 0x21, 0x00


	//----- nvinfo : EIATTR_KPARAM_INFO
	.align		4
.L_55:
        /*0088*/ 	.byte	0x04, 0x17
        /*008a*/ 	.short	(.L_57 - .L_56)
.L_56:
        /*008c*/ 	.word	0x00000000
        /*0090*/ 	.short	0x0004
        /*0092*/ 	.short	0x0020
        /*0094*/ 	.byte	0x00, 0xf5, 0x21, 0x00


	//----- nvinfo : EIATTR_KPARAM_INFO
	.align		4
.L_57:
        /*0098*/ 	.byte	0x04, 0x17
        /*009a*/ 	.short	(.L_59 - .L_58)
.L_58:
        /*009c*/ 	.word	0x00000000
        /*00a0*/ 	.short	0x0003
        /*00a2*/ 	.short	0x0018
        /*00a4*/ 	.byte	0x00, 0xf5, 0x21, 0x00


	//----- nvinfo : EIATTR_KPARAM_INFO
	.align		4
.L_59:
        /*00a8*/ 	.byte	0x04, 0x17
        /*00aa*/ 	.short	(.L_61 - .L_60)
.L_60:
        /*00ac*/ 	.word	0x00000000
        /*00b0*/ 	.short	0x0002
        /*00b2*/ 	.short	0x0010
        /*00b4*/ 	.byte	0x00, 0xf5, 0x21, 0x00


	//----- nvinfo : EIATTR_KPARAM_INFO
	.align		4
.L_61:
        /*00b8*/ 	.byte	0x04, 0x17
        /*00ba*/ 	.short	(.L_63 - .L_62)
.L_62:
        /*00bc*/ 	.word	0x00000000
        /*00c0*/ 	.short	0x0001
        /*00c2*/ 	.short	0x0008
        /*00c4*/ 	.byte	0x00, 0xf5, 0x21, 0x00


	//----- nvinfo : EIATTR_KPARAM_INFO
	.align		4
.L_63:
        /*00c8*/ 	.byte	0x04, 0x17
        /*00ca*/ 	.short	(.L_65 - .L_64)
.L_64:
        /*00cc*/ 	.word	0x00000000
        /*00d0*/ 	.short	0x0000
        /*00d2*/ 	.short	0x0000
        /*00d4*/ 	.byte	0x00, 0xf5, 0x21, 0x00


	//----- nvinfo : EIATTR_SPARSE_MMA_MASK
	.align		4
.L_65:
        /*00d8*/ 	.byte	0x03, 0x50
        /*00da*/ 	.short	0x0000


	//----- nvinfo : EIATTR_MAXREG_COUNT
	.align		4
        /*00dc*/ 	.byte	0x03, 0x1b
        /*00de*/ 	.short	0x00ff


	//----- nvinfo : EIATTR_MERCURY_ISA_VERSION
	.align		4
        /*00e0*/ 	.byte	0x03, 0x5f
        /*00e2*/ 	.short	0x0101


	//----- nvinfo : EIATTR_VRC_CTA_INIT_COUNT
	.align		4
        /*00e4*/ 	.byte	0x02, 0x4a
	.zero		1
	.zero		1


	//----- nvinfo : EIATTR_EXIT_INSTR_OFFSETS
	.align		4
        /*00e8*/ 	.byte	0x04, 0x1c
        /*00ea*/ 	.short	(.L_67 - .L_66)


	//   ....[0]....
.L_66:
        /*00ec*/ 	.word	0x00002b30


	//   ....[1]....
        /*00f0*/ 	.word	0x00002b60


	//   ....[2]....
        /*00f4*/ 	.word	0x00003e30


	//----- nvinfo : EIATTR_CRS_STACK_SIZE
	.align		4
.L_67:
        /*00f8*/ 	.byte	0x04, 0x1e
        /*00fa*/ 	.short	(.L_69 - .L_68)
.L_68:
        /*00fc*/ 	.word	0x00000000


	//----- nvinfo : EIATTR_CBANK_PARAM_SIZE
	.align		4
.L_69:
        /*0100*/ 	.byte	0x03, 0x19
        /*0102*/ 	.short	0x0058


	//----- nvinfo : EIATTR_PARAM_CBANK
	.align		4
        /*0104*/ 	.byte	0x04, 0x0a
        /*0106*/ 	.short	(.L_71 - .L_70)
	.align		4
.L_70:
        /*0108*/ 	.word	index@(.nv.constant0._Z21overlap_ab_cgf_kernelPdS_S_S_S_S_iijjddd)
        /*010c*/ 	.short	0x0380
        /*010e*/ 	.short	0x0058


	//----- nvinfo : EIATTR_SW_WAR
	.align		4
.L_71:
        /*0110*/ 	.byte	0x04, 0x36
        /*0112*/ 	.short	(.L_73 - .L_72)
.L_72:
        /*0114*/ 	.word	0x00000008
.L_73:


//--------------------- .nv.callgraph             --------------------------
	.section	.nv.callgraph,"",@"SHT_CUDA_CALLGRAPH"
	.align	4
	.sectionentsize	8
	.align		4
        /*0000*/ 	.word	0x00000000
	.align		4
        /*0004*/ 	.word	0xffffffff
	.align		4
        /*0008*/ 	.word	0x00000000
	.align		4
        /*000c*/ 	.word	0xfffffffe
	.align		4
        /*0010*/ 	.word	0x00000000
	.align		4
        /*0014*/ 	.word	0xfffffffd
	.align		4
        /*0018*/ 	.word	0x00000000
	.align		4
        /*001c*/ 	.word	0xfffffffc


//--------------------- .text.compute_s_gpu_kernel --------------------------
	.section	.text.compute_s_gpu_kernel,"ax",@progbits
	.align	128
        .global         compute_s_gpu_kernel
        .type           compute_s_gpu_kernel,@function
        .size           compute_s_gpu_kernel,(.L_x_95 - compute_s_gpu_kernel)
        .other          compute_s_gpu_kernel,@"STO_CUDA_ENTRY STV_DEFAULT"
compute_s_gpu_kernel:
.text.compute_s_gpu_kernel:
[----:B------:R-:W0:Y:S01]  /*0000*/  LDC R1, c[0x0][0x37c] ;  /* 0x0000df00ff017b82 */ /* 0x000e220000000800 */
[----:B------:R-:W1:Y:S07]  /*0010*/  S2R R3, SR_CTAID.X ;  /* 0x0000000000037919 */ /* 0x000e6e0000002500 */
[----:B------:R-:W2:Y:S01]  /*0020*/  LDC.64 R28, c[0x0][0x380] ;  /* 0x0000e000ff1c7b82 */ /* 0x000ea20000000a00 */
[----:B------:R-:W3:Y:S01]  /*0030*/  LDCU.64 UR16, c[0x0][0x358] ;  /* 0x00006b00ff1077ac */ /* 0x000ee20008000a00 */
[----:B0-----:R-:W-:-:S06]  /*0040*/  VIADD R1, R1, 0xffffffb8 ;  /* 0xffffffb801017836 */ /* 0x001fcc0000000000 */
[----:B------:R-:W0:Y:S01]  /*0050*/  LDC.64 R16, c[0x0][0x388] ;  /* 0x0000e200ff107b82 */ /* 0x000e220000000a00 */
[----:B-1----:R-:W-:-:S04]  /*0060*/  IMAD R3, R3, 0x3, RZ ;  /* 0x0000000303037824 */ /* 0x002fc800078e02ff */
[----:B--2---:R-:W-:-:S05]  /*0070*/  IMAD.WIDE R28, R3, 0x4, R28 ;  /* 0x00000004031c7825 */ /* 0x004fca00078e021c */
[----:B---3--:R-:W2:Y:S04]  /*0080*/  LDG.E R2, desc[UR16][R28.64+0x4] ;  /* 0x000004101c027981 */ /* 0x008ea8000c1e1900 */
[----:B------:R-:W3:Y:S01]  /*0090*/  LDG.E R0, desc[UR16][R28.64] ;  /* 0x000000101c007981 */ /* 0x000ee2000c1e1900 */
[----:B------:R-:W1:Y:S01]  /*00a0*/  S2R R11, SR_TID.Y ;  /* 0x00000000000b7919 */ /* 0x000e620000002200 */
[----:B------:R-:W4:Y:S01]  /*00b0*/  S2R R10, SR_TID.X ;  /* 0x00000000000a7919 */ /* 0x000f220000002100 */
[----:B--2---:R-:W-:Y:S02]  /*00c0*/  LEA R23, R2, 0xfffffffa, 0x3 ;  /* 0xfffffffa02177811 */ /* 0x004fe400078e18ff */
[----:B---3--:R-:W-:-:S03]  /*00d0*/  LEA R3, R0, 0xfffffffa, 0x3 ;  /* 0xfffffffa00037811 */ /* 0x008fc600078e18ff */
[----:B0-----:R-:W-:-:S04]  /*00e0*/  IMAD.WIDE R22, R23, 0x4, R16 ;  /* 0x0000000417167825 */ /* 0x001fc800078e0210 */
[----:B------:R-:W-:Y:S01]  /*00f0*/  IMAD.WIDE R16, R3, 0x4, R16 ;  /* 0x0000000403107825 */ /* 0x000fe200078e0210 */
[----:B------:R-:W1:Y:S04]  /*0100*/  LDG.E R12, desc[UR16][R22.64] ;  /* 0x00000010160c7981 */ /* 0x000e68000c1e1900 */
[----:B------:R-:W4:Y:S01]  /*0110*/  LDG.E R13, desc[UR16][R16.64] ;  /* 0x00000010100d7981 */ /* 0x000f22000c1e1900 */
[----:B------:R-:W-:Y:S02]  /*0120*/  R2UR UR20, R1 ;  /* 0x00000000011472ca */ /* 0x000fe400000e0000 */
[----:B-1----:R-:W-:-:S04]  /*0130*/  ISETP.GE.AND P0, PT, R11, R12, PT ;  /* 0x0000000c0b00720c */ /* 0x002fc80003f06270 */
[----:B----4-:R-:W-:-:S13]  /*0140*/  ISETP.GE.OR P0, PT, R10, R13, P0 ;  /* 0x0000000d0a00720c */ /* 0x010fda0000706670 */
[----:B------:R-:W-:Y:S05]  /*0150*/  @P0 EXIT ;  /* 0x000000000000094d */ /* 0x000fea0003800000 */
[----:B------:R-:W2:Y:S01]  /*0160*/  LDG.E R33, desc[UR16][R16.64+0x14] ;  /* 0x0000141010217981 */ /* 0x000ea2000c1e1900 */
[----:B------:R-:W2:Y:S03]  /*0170*/  LDC.64 R14, c[0x0][0x390] ;  /* 0x0000e400ff0e7b82 */ /* 0x000ea60000000a00 */
[----:B------:R-:W3:Y:S04]  /*0180*/  LDG.E R31, desc[UR16][R22.64+0x14] ;  /* 0x00001410161f7981 */ /* 0x000ee8000c1e1900 */
[----:B------:R-:W4:Y:S04]  /*0190*/  LDG.E R35, desc[UR16][R16.64+0xc] ;  /* 0x00000c1010237981 */ /* 0x000f28000c1e1900 */
[----:B------:R-:W4:Y:S04]  /*01a0*/  LDG.E R0, desc[UR16][R22.64+0xc] ;  /* 0x00000c1016007981 */ /* 0x000f28000c1e1900 */
[----:B------:R-:W4:Y:S04]  /*01b0*/  LDG.E R24, desc[UR16][R16.64+-0x4] ;  /* 0xfffffc1010187981 */ /* 0x000f28000c1e1900 */
[----:B------:R-:W4:Y:S04]  /*01c0*/  LDG.E R25, desc[UR16][R22.64+-0x4] ;  /* 0xfffffc1016197981 */ /* 0x000f28000c1e1900 */
[----:B------:R0:W4:Y:S04]  /*01d0*/  LDG.E R26, desc[UR16][R16.64+0x10] ;  /* 0x00001010101a7981 */ /* 0x000128000c1e1900 */
[----:B------:R-:W4:Y:S01]  /*01e0*/  LDG.E R27, desc[UR16][R28.64+0x8] ;  /* 0x000008101c1b7981 */ /* 0x000f22000c1e1900 */
[----:B--2---:R-:W-:-:S04]  /*01f0*/  IMAD.WIDE R32, R33, 0x8, R14 ;  /* 0x0000000821207825 */ /* 0x004fc800078e020e */
[----:B---3--:R-:W-:Y:S01]  /*0200*/  IMAD.WIDE R30, R31, 0x8, R14 ;  /* 0x000000081f1e7825 */ /* 0x008fe200078e020e */
[----:B------:R-:W2:Y:S03]  /*0210*/  LDG.E.64 R6, desc[UR16][R32.64] ;  /* 0x0000001020067981 */ /* 0x000ea6000c1e1b00 */
[----:B----4-:R-:W-:Y:S01]  /*0220*/  IMAD.IADD R35, R35, 0x1, R10 ;  /* 0x0000000123237824 */ /* 0x010fe200078e020a */
[----:B------:R-:W2:Y:S01]  /*0230*/  LDG.E.64 R20, desc[UR16][R30.64] ;  /* 0x000000101e147981 */ /* 0x000ea2000c1e1b00 */
[----:B------:R-:W-:-:S03]  /*0240*/  IMAD.IADD R37, R0, 0x1, R11 ;  /* 0x0000000100257824 */ /* 0x000fc600078e020b */
[----:B------:R-:W3:Y:S01]  /*0250*/  LDG.E.64 R4, desc[UR16][R32.64+0x8] ;  /* 0x0000081020047981 */ /* 0x000ee2000c1e1b00 */
[----:B0-----:R-:W-:-:S03]  /*0260*/  IMAD.WIDE R16, R35, 0x8, R14 ;  /* 0x0000000823107825 */ /* 0x001fc600078e020e */
[----:B------:R-:W3:Y:S01]  /*0270*/  LDG.E.64 R18, desc[UR16][R30.64+0x8] ;  /* 0x000008101e127981 */ /* 0x000ee2000c1e1b00 */
[----:B------:R-:W-:-:S03]  /*0280*/  IMAD.WIDE R14, R37, 0x8, R14 ;  /* 0x00000008250e7825 */ /* 0x000fc600078e020e */
[----:B------:R-:W4:Y:S04]  /*0290*/  LDG.E.64 R2, desc[UR16][R32.64+0x10] ;  /* 0x0000101020027981 */ /* 0x000f28000c1e1b00 */
[----:B------:R-:W4:Y:S04]  /*02a0*/  LDG.E.64 R8, desc[UR16][R30.64+0x10] ;  /* 0x000010101e087981 */ /* 0x000f28000c1e1b00 */
[----:B------:R0:W5:Y:S04]  /*02b0*/  LDG.E R0, desc[UR16][R22.64+0x10] ;  /* 0x0000101016007981 */ /* 0x000168000c1e1900 */
[----:B------:R-:W5:Y:S04]  /*02c0*/  LDG.E.64 R16, desc[UR16][R16.64] ;  /* 0x0000001010107981 */ /* 0x000f68000c1e1b00 */
[----:B------:R-:W5:Y:S01]  /*02d0*/  LDG.E.64 R14, desc[UR16][R14.64] ;  /* 0x000000100e0e7981 */ /* 0x000f62000c1e1b00 */
[----:B------:R-:W-:-:S02]  /*02e0*/  R2UR UR5, R24 ;  /* 0x00000000180572ca */ /* 0x000fc400000e0000 */
[----:B------:R-:W-:Y:S01]  /*02f0*/  R2UR UR10, R25 ;  /* 0x00000000190a72ca */ /* 0x000fe200000e0000 */
[----:B------:R0:W-:Y:S04]  /*0300*/  STL.64 [R1], RZ ;  /* 0x000000ff01007387 */ /* 0x0001e80000100a00 */
[----:B------:R0:W-:Y:S04]  /*0310*/  STL.64 [R1+0x8], RZ ;  /* 0x000008ff01007387 */ /* 0x0001e80000100a00 */
[----:B------:R0:W-:Y:S04]  /*0320*/  STL.64 [R1+0x10], RZ ;  /* 0x000010ff01007387 */ /* 0x0001e80000100a00 */
[----:B------:R0:W-:Y:S04]  /*0330*/  STL.64 [R1+0x18], RZ ;  /* 0x000018ff01007387 */ /* 0x0001e80000100a00 */
[----:B------:R0:W-:Y:S04]  /*0340*/  STL.64 [R1+0x20], RZ ;  /* 0x000020ff01007387 */ /* 0x0001e80000100a00 */
[----:B------:R0:W-:Y:S04]  /*0350*/  STL.64 [R1+0x28], RZ ;  /* 0x000028ff01007387 */ /* 0x0001e80000100a00 */
[----:B------:R0:W-:Y:S04]  /*0360*/  STL.64 [R1+0x30], RZ ;  /* 0x000030ff01007387 */ /* 0x0001e80000100a00 */
[----:B------:R0:W-:Y:S04]  /*0370*/  STL.64 [R1+0x38], RZ ;  /* 0x000038ff01007387 */ /* 0x0001e80000100a00 */
[----:B------:R0:W-:Y:S01]  /*0380*/  STL.64 [R1+0x40], RZ ;  /* 0x000040ff01007387 */ /* 0x0001e20000100a00 */
[----:B------:R-:W-:Y:S01]  /*0390*/  ULOP3.LUT UP0, URZ, UR5, UR10, URZ, 0xfc, !UPT ;  /* 0x0000000a05ff7292 */ /* 0x000fe2000f80fcff */
[----:B------:R-:W-:-:S02]  /*03a0*/  R2UR UR21, R26 ;  /* 0x000000001a1572ca */ /* 0x000fc400000e0000 */
[----:B------:R-:W-:-:S11]  /*03b0*/  R2UR UR22, R27 ;  /* 0x000000001b1672ca */ /* 0x000fd600000e0000 */
[----:B------:R-:W-:Y:S01]  /*03c0*/  USHF.R.S32.HI UR23, URZ, 0x1f, UR21 ;  /* 0x0000001fff177899 */ /* 0x000fe20008011415 */
[----:B--2---:R-:W-:Y:S02]  /*03d0*/  DADD R6, R6, -R20 ;  /* 0x0000000006067229 */ /* 0x004fe40000000814 */
[----:B---3--:R-:W-:Y:S02]  /*03e0*/  DADD R4, R4, -R18 ;  /* 0x0000000004047229 */ /* 0x008fe40000000812 */
[----:B----4-:R-:W-:Y:S01]  /*03f0*/  DADD R2, R2, -R8 ;  /* 0x0000000002027229 */ /* 0x010fe20000000808 */
[----:B0-----:R-:W-:Y:S10]  /*0400*/  BRA.U UP0, `(.L_x_0) ;  /* 0x0000000900247547 */ /* 0x001ff4000b800000 */
[----:B------:R-:W-:-:S08]  /*0410*/  DMUL R4, R4, R4 ;  /* 0x0000000404047228 */ /* 0x000fd00000000000 */
[----:B------:R-:W-:-:S08]  /*0420*/  DFMA R4, R6, R6, R4 ;  /* 0x000000060604722b */ /* 0x000fd00000000004 */
[----:B------:R-:W-:Y:S01]  /*0430*/  DFMA R24, R2, R2, R4 ;  /* 0x000000020218722b */ /* 0x000fe20000000004 */
[----:B------:R-:W-:Y:S01]  /*0440*/  MOV R4, 0x0 ;  /* 0x0000000000047802 */ /* 0x000fe20000000f00 */
[----:B------:R-:W-:-:S04]  /*0450*/  IMAD.MOV.U32 R5, RZ, RZ, 0x3fd80000 ;  /* 0x3fd80000ff057424 */ /* 0x000fc800078e00ff */
[----:B------:R-:W0:Y:S04]  /*0460*/  MUFU.RSQ64H R33, R25 ;  /* 0x0000001900217308 */ /* 0x000e280000001c00 */
[----:B------:R-:W-:-:S05]  /*0470*/  VIADD R32, R25, 0xfcb00000 ;  /* 0xfcb0000019207836 */ /* 0x000fca0000000000 */
[----:B------:R-:W-:Y:S01]  /*0480*/  ISETP.GE.U32.AND P0, PT, R32, 0x7ca00000, PT ;  /* 0x7ca000002000780c */ /* 0x000fe20003f06070 */
[----:B0-----:R-:W-:-:S08]  /*0490*/  DMUL R2, R32, R32 ;  /* 0x0000002020027228 */ /* 0x001fd00000000000 */
[----:B------:R-:W-:-:S08]  /*04a0*/  DFMA R2, R24, -R2, 1 ;  /* 0x3ff000001802742b */ /* 0x000fd00000000802 */
[----:B------:R-:W-:Y:S02]  /*04b0*/  DFMA R4, R2, R4, 0.5 ;  /* 0x3fe000000204742b */ /* 0x000fe40000000004 */
[----:B------:R-:W-:-:S08]  /*04c0*/  DMUL R2, R32, R2 ;  /* 0x0000000220027228 */ /* 0x000fd00000000000 */
[----:B------:R-:W-:-:S08]  /*04d0*/  DFMA R4, R4, R2, R32 ;  /* 0x000000020404722b */ /* 0x000fd00000000020 */
[----:B------:R-:W-:Y:S02]  /*04e0*/  DMUL R8, R24, R4 ;  /* 0x0000000418087228 */ /* 0x000fe40000000000 */
[----:B------:R-:W-:Y:S02]  /*04f0*/  VIADD R29, R5, 0xfff00000 ;  /* 0xfff00000051d7836 */ /* 0x000fe40000000000 */
[----:B------:R-:W-:-:S04]  /*0500*/  IMAD.MOV.U32 R28, RZ, RZ, R4 ;  /* 0x000000ffff1c7224 */ /* 0x000fc800078e0004 */
[----:B------:R-:W-:-:S08]  /*0510*/  DFMA R26, R8, -R8, R24 ;  /* 0x80000008081a722b */ /* 0x000fd00000000018 */
[----:B------:R-:W-:Y:S01]  /*0520*/  DFMA R2, R26, R28, R8 ;  /* 0x0000001c1a02722b */ /* 0x000fe20000000008 */
[----:B------:R-:W-:Y:S10]  /*0530*/  @!P0 BRA `(.L_x_1) ;  /* 0x0000000000148947 */ /* 0x000ff40003800000 */
[----:B------:R-:W-:Y:S01]  /*0540*/  IMAD.MOV.U32 R28, RZ, RZ, R4 ;  /* 0x000000ffff1c7224 */ /* 0x000fe200078e0004 */
[----:B------:R-:W-:-:S07]  /*0550*/  MOV R30, 0x570 ;  /* 0x00000570001e7802 */ /* 0x000fce0000000f00 */
[----:B-----5:R-:W-:Y:S05]  /*0560*/  CALL.REL.NOINC `($__internal_1_$__cuda_sm20_dsqrt_rn_f64_mediumpath_v1) ;  /* 0x0000003800c07944 */ /* 0x020fea0003c00000 */
[----:B------:R-:W-:Y:S01]  /*0570*/  MOV R2, R8 ;  /* 0x0000000800027202 */ /* 0x000fe20000000f00 */
[----:B------:R-:W-:-:S07]  /*0580*/  IMAD.MOV.U32 R3, RZ, RZ, R9 ;  /* 0x000000ffff037224 */ /* 0x000fce00078e0009 */
.L_x_1:
[----:B-----5:R-:W-:Y:S01]  /*0590*/  DADD R8, R16, R14 ;  /* 0x0000000010087229 */ /* 0x020fe2000000000e */
[----:B------:R-:W-:Y:S05]  /*05a0*/  BSSY.RECONVERGENT B0, `(.L_x_2) ;  /* 0x0000010000007945 */ /* 0x000fea0003800200 */
[----:B------:R-:W0:Y:S04]  /*05b0*/  MUFU.RCP64H R5, R9 ;  /* 0x0000000900057308 */ /* 0x000e280000001800 */
[----:B------:R-:W-:-:S05]  /*05c0*/  VIADD R4, R9, 0x300402 ;  /* 0x0030040209047836 */ /* 0x000fca0000000000 */
[----:B------:R-:W-:Y:S01]  /*05d0*/  FSETP.GEU.AND P0, PT, |R4|, 5.8789094863358348022e-39, PT ;  /* 0x004004020400780b */ /* 0x000fe20003f0e200 */
[----:B0-----:R-:W-:-:S08]  /*05e0*/  DFMA R6, -R8, R4, 1 ;  /* 0x3ff000000806742b */ /* 0x001fd00000000104 */
[----:B------:R-:W-:-:S08]  /*05f0*/  DFMA R6, R6, R6, R6 ;  /* 0x000000060606722b */ /* 0x000fd00000000006 */
[----:B------:R-:W-:-:S08]  /*0600*/  DFMA R6, R4, R6, R4 ;  /* 0x000000060406722b */ /* 0x000fd00000000004 */
[----:B------:R-:W-:-:S08]  /*0610*/  DFMA R18, -R8, R6, 1 ;  /* 0x3ff000000812742b */ /* 0x000fd00000000106 */
[----:B------:R-:W-:Y:S01]  /*0620*/  DFMA R4, R6, R18, R6 ;  /* 0x000000120604722b */ /* 0x000fe20000000006 */
[----:B------:R-:W-:Y:S10]  /*0630*/  @P0 BRA `(.L_x_3) ;  /* 0x0000000000180947 */ /* 0x000ff40003800000 */
[----:B------:R-:W-:Y:S02]  /*0640*/  LOP3.LUT R24, R9, 0x7fffffff, RZ, 0xc0, !PT ;  /* 0x7fffffff09187812 */ /* 0x000fe400078ec0ff */
[----:B------:R-:W-:-:S03]  /*0650*/  MOV R28, 0x680 ;  /* 0x00000680001c7802 */ /* 0x000fc60000000f00 */
[----:B------:R-:W-:-:S07]  /*0660*/  VIADD R24, R24, 0xfff00000 ;  /* 0xfff0000018187836 */ /* 0x000fce0000000000 */
[----:B------:R-:W-:Y:S05]  /*0670*/  CALL.REL.NOINC `($__internal_0_$__cuda_sm20_dblrcp_rn_slowpath_v3) ;  /* 0x0000003400dc7944 */ /* 0x000fea0003c00000 */
[----:B------:R-:W-:Y:S01]  /*0680*/  IMAD.MOV.U32 R4, RZ, RZ, R8 ;  /* 0x000000ffff047224 */ /* 0x000fe200078e0008 */
[----:B------:R-:W-:-:S07]  /*0690*/  MOV R5, R9 ;  /* 0x0000000900057202 */ /* 0x000fce0000000f00 */
.L_x_3:
[----:B------:R-:W-:Y:S05]  /*06a0*/  BSYNC.RECONVERGENT B0 ;  /* 0x0000000000007941 */ /* 0x000fea0003800200 */
.L_x_2:
[----:B------:R-:W-:Y:S01]  /*06b0*/  DMUL R14, R14, R4 ;  /* 0x000000040e0e7228 */ /* 0x000fe20000000000 */
[----:B------:R-:W-:Y:S01]  /*06c0*/  UMOV UR6, 0xfefa39ef ;  /* 0xfefa39ef00067882 */ /* 0x000fe20000000000 */
[----:B------:R-:W-:Y:S01]  /*06d0*/  UMOV UR7, 0x3fe62e42 ;  /* 0x3fe62e4200077882 */ /* 0x000fe20000000000 */
[----:B------:R-:W-:Y:S01]  /*06e0*/  UMOV UR8, 0x7c89eb71 ;  /* 0x7c89eb7100087882 */ /* 0x000fe20000000000 */
[----:B------:R-:W-:Y:S01]  /*06f0*/  UMOV UR9, 0x3efa0199 ;  /* 0x3efa019900097882 */ /* 0x000fe20000000000 */
[----:B------:R-:W-:Y:S01]  /*0700*/  IMAD.MOV.U32 R18, RZ, RZ, 0x0 ;  /* 0x00000000ff127424 */ /* 0x000fe200078e00ff */
[----:B------:R-:W-:Y:S01]  /*0710*/  BSSY.RECONVERGENT B0, `(.L_x_4) ;  /* 0x000004a000007945 */ /* 0x000fe20003800200 */
[----:B------:R-:W-:Y:S01]  /*0720*/  IMAD.MOV.U32 R19, RZ, RZ, 0x3fd80000 ;  /* 0x3fd80000ff137424 */ /* 0x000fe200078e00ff */
[----:B------:R-:W-:-:S08]  /*0730*/  DMUL R14, R16, -R14 ;  /* 0x8000000e100e7228 */ /* 0x000fd00000000000 */
[----:B------:R-:W-:Y:S01]  /*0740*/  DMUL R6, R14, R2 ;  /* 0x000000020e067228 */ /* 0x000fe20000000000 */
[----:B------:R-:W-:Y:S02]  /*0750*/  IMAD.MOV.U32 R14, RZ, RZ, 0x652b82fe ;  /* 0x652b82feff0e7424 */ /* 0x000fe400078e00ff */
[----:B------:R-:W-:-:S05]  /*0760*/  IMAD.MOV.U32 R15, RZ, RZ, 0x3ff71547 ;  /* 0x3ff71547ff0f7424 */ /* 0x000fca00078e00ff */
[----:B------:R-:W-:-:S08]  /*0770*/  DMUL R6, R6, R2 ;  /* 0x0000000206067228 */ /* 0x000fd00000000000 */
[----:B------:R-:W-:Y:S02]  /*0780*/  DFMA R14, R6, R14, 6.75539944105574400000e+15 ;  /* 0x43380000060e742b */ /* 0x000fe4000000000e */
[----:B------:R-:W-:-:S06]  /*0790*/  FSETP.GEU.AND P1, PT, |R7|, 4.1917929649353027344, PT ;  /* 0x4086232b0700780b */ /* 0x000fcc0003f2e200 */
[----:B------:R-:W-:-:S08]  /*07a0*/  DADD R16, R14, -6.75539944105574400000e+15 ;  /* 0xc33800000e107429 */ /* 0x000fd00000000000 */
[----:B------:R-:W-:Y:S01]  /*07b0*/  DFMA R2, R16, -UR6, R6 ;  /* 0x8000000610027c2b */ /* 0x000fe20008000006 */
[----:B------:R-:W-:Y:S01]  /*07c0*/  UMOV UR6, 0x3b39803f ;  /* 0x3b39803f00067882 */ /* 0x000fe20000000000 */
[----:B------:R-:W-:-:S06]  /*07d0*/  UMOV UR7, 0x3c7abc9e ;  /* 0x3c7abc9e00077882 */ /* 0x000fcc0000000000 */
[----:B------:R-:W-:Y:S01]  /*07e0*/  DFMA R16, R16, -UR6, R2 ;  /* 0x8000000610107c2b */ /* 0x000fe20008000002 */
[----:B------:R-:W-:Y:S01]  /*07f0*/  UMOV UR6, 0x69ce2bdf ;  /* 0x69ce2bdf00067882 */ /* 0x000fe20000000000 */
[----:B------:R-:W-:Y:S01]  /*0800*/  IMAD.MOV.U32 R2, RZ, RZ, -0x35dec16 ;  /* 0xfca213eaff027424 */ /* 0x000fe200078e00ff */
[----:B------:R-:W-:Y:S01]  /*0810*/  UMOV UR7, 0x3e5ade15 ;  /* 0x3e5ade1500077882 */ /* 0x000fe20000000000 */
[----:B------:R-:W-:-:S06]  /*0820*/  IMAD.MOV.U32 R3, RZ, RZ, 0x3e928af3 ;  /* 0x3e928af3ff037424 */ /* 0x000fcc00078e00ff */
[----:B------:R-:W-:Y:S01]  /*0830*/  DFMA R2, R16, UR6, R2 ;  /* 0x0000000610027c2b */ /* 0x000fe20008000002 */
[----:B------:R-:W-:Y:S01]  /*0840*/  UMOV UR6, 0x62401315 ;  /* 0x6240131500067882 */ /* 0x000fe20000000000 */
[----:B------:R-:W-:-:S06]  /*0850*/  UMOV UR7, 0x3ec71dee ;  /* 0x3ec71dee00077882 */ /* 0x000fcc0000000000 */
[----:B------:R-:W-:Y:S01]  /*0860*/  DFMA R8, R16, R2, UR6 ;  /* 0x0000000610087e2b */ /* 0x000fe20008000002 */
[----:B------:R-:W-:Y:S01]  /*0870*/  UMOV UR6, 0x54442d18 ;  /* 0x54442d1800067882 */ /* 0x000fe20000000000 */
[----:B------:R-:W-:Y:S02]  /*0880*/  UMOV UR7, 0x400921fb ;  /* 0x400921fb00077882 */ /* 0x000fe40000000000 */
[----:B------:R-:W-:Y:S01]  /*0890*/  DMUL R2, R4, UR6 ;  /* 0x0000000604027c28 */ /* 0x000fe20008000000 */
[----:B------:R-:W-:Y:S01]  /*08a0*/  UMOV UR6, 0x14761f65 ;  /* 0x14761f6500067882 */ /* 0x000fe20000000000 */
[----:B------:R-:W-:Y:S02]  /*08b0*/  UMOV UR7, 0x3f2a01a0 ;  /* 0x3f2a01a000077882 */ /* 0x000fe40000000000 */
[----:B------:R-:W-:Y:S02]  /*08c0*/  DFMA R8, R16, R8, UR8 ;  /* 0x0000000810087e2b */ /* 0x000fe40008000008 */
[----:B------:R-:W0:Y:S04]  /*08d0*/  MUFU.RSQ64H R33, R3 ;  /* 0x0000000300217308 */ /* 0x000e280000001c00 */
[----:B------:R-:W-:-:S02]  /*08e0*/  IADD3 R32, PT, PT, R3, -0x3500000, RZ ;  /* 0xfcb0000003207810 */ /* 0x000fc40007ffe0ff */
[----:B------:R-:W-:Y:S01]  /*08f0*/  DFMA R8, R16, R8, UR6 ;  /* 0x0000000610087e2b */ /* 0x000fe20008000008 */
[----:B------:R-:W-:Y:S01]  /*0900*/  UMOV UR6, 0x1852b7af ;  /* 0x1852b7af00067882 */ /* 0x000fe20000000000 */
[----:B------:R-:W-:Y:S01]  /*0910*/  UMOV UR7, 0x3f56c16c ;  /* 0x3f56c16c00077882 */ /* 0x000fe20000000000 */
[----:B------:R-:W-:-:S05]  /*0920*/  ISETP.GE.U32.AND P0, PT, R32, 0x7ca00000, PT ;  /* 0x7ca000002000780c */ /* 0x000fca0003f06070 */
[----:B------:R-:W-:Y:S01]  /*0930*/  DFMA R8, R16, R8, UR6 ;  /* 0x0000000610087e2b */ /* 0x000fe20008000008 */
[----:B------:R-:W-:Y:S01]  /*0940*/  UMOV UR6, 0x11122322 ;  /* 0x1112232200067882 */ /* 0x000fe20000000000 */
[----:B------:R-:W-:Y:S01]  /*0950*/  UMOV UR7, 0x3f811111 ;  /* 0x3f81111100077882 */ /* 0x000fe20000000000 */
[----:B0-----:R-:W-:-:S05]  /*0960*/  DMUL R4, R32, R32 ;  /* 0x0000002020047228 */ /* 0x001fca0000000000 */
[----:B------:R-:W-:Y:S01]  /*0970*/  DFMA R8, R16, R8, UR6 ;  /* 0x0000000610087e2b */ /* 0x000fe20008000008 */
[----:B------:R-:W-:Y:S01]  /*0980*/  UMOV UR6, 0x555502a1 ;  /* 0x555502a100067882 */ /* 0x000fe20000000000 */
[----:B------:R-:W-:Y:S01]  /*0990*/  UMOV UR7, 0x3fa55555 ;  /* 0x3fa5555500077882 */ /* 0x000fe20000000000 */
[----:B------:R-:W-:-:S05]  /*09a0*/  DFMA R4, R2, -R4, 1 ;  /* 0x3ff000000204742b */ /* 0x000fca0000000804 */
[----:B------:R-:W-:Y:S01]  /*09b0*/  DFMA R8, R16, R8, UR6 ;  /* 0x0000000610087e2b */ /* 0x000fe20008000008 */
[----:B------:R-:W-:Y:S01]  /*09c0*/  UMOV UR6, 0x55555511 ;  /* 0x5555551100067882 */ /* 0x000fe20000000000 */
[----:B------:R-:W-:Y:S01]  /*09d0*/  UMOV UR7, 0x3fc55555 ;  /* 0x3fc5555500077882 */ /* 0x000fe20000000000 */
[----:B------:R-:W-:Y:S02]  /*09e0*/  DFMA R18, R4, R18, 0.5 ;  /* 0x3fe000000412742b */ /* 0x000fe40000000012 */
[----:B------:R-:W-:-:S03]  /*09f0*/  DMUL R4, R32, R4 ;  /* 0x0000000420047228 */ /* 0x000fc60000000000 */
[----:B------:R-:W-:Y:S01]  /*0a00*/  DFMA R8, R16, R8, UR6 ;  /* 0x0000000610087e2b */ /* 0x000fe20008000008 */
[----:B------:R-:W-:Y:S01]  /*0a10*/  UMOV UR6, 0xb ;  /* 0x0000000b00067882 */ /* 0x000fe20000000000 */
[----:B------:R-:W-:-:S03]  /*0a20*/  UMOV UR7, 0x3fe00000 ;  /* 0x3fe0000000077882 */ /* 0x000fc60000000000 */
[----:B------:R-:W-:-:S03]  /*0a30*/  DFMA R18, R18, R4, R32 ;  /* 0x000000041212722b */ /* 0x000fc60000000020 */
[----:B------:R-:W-:-:S07]  /*0a40*/  DFMA R8, R16, R8, UR6 ;  /* 0x0000000610087e2b */ /* 0x000fce0008000008 */
[----:B------:R-:W-:Y:S01]  /*0a50*/  VIADD R29, R19, 0xfff00000 ;  /* 0xfff00000131d7836 */ /* 0x000fe20000000000 */
[----:B------:R-:W-:Y:S01]  /*0a60*/  DFMA R20, R16, R8, 1 ;  /* 0x3ff000001014742b */ /* 0x000fe20000000008 */
[----:B------:R-:W-:Y:S01]  /*0a70*/  IMAD.MOV.U32 R28, RZ, RZ, R18 ;  /* 0x000000ffff1c7224 */ /* 0x000fe200078e0012 */
[----:B------:R-:W-:-:S06]  /*0a80*/  DMUL R8, R2, R18 ;  /* 0x0000001202087228 */ /* 0x000fcc0000000000 */
[----:B------:R-:W-:Y:S02]  /*0a90*/  DFMA R20, R16, R20, 1 ;  /* 0x3ff000001014742b */ /* 0x000fe40000000014 */
[----:B------:R-:W-:-:S08]  /*0aa0*/  DFMA R26, R8, -R8, R2 ;  /* 0x80000008081a722b */ /* 0x000fd00000000002 */
[----:B------:R-:W-:Y:S01]  /*0ab0*/  DFMA R16, R26, R28, R8 ;  /* 0x0000001c1a10722b */ /* 0x000fe20000000008 */
[----:B------:R-:W-:Y:S01]  /*0ac0*/  LEA R5, R14, R21, 0x14 ;  /* 0x000000150e057211 */ /* 0x000fe200078ea0ff */
[----:B------:R-:W-:Y:S01]  /*0ad0*/  IMAD.MOV.U32 R4, RZ, RZ, R20 ;  /* 0x000000ffff047224 */ /* 0x000fe200078e0014 */
[----:B------:R-:W-:Y:S08]  /*0ae0*/  @!P1 BRA `(.L_x_5) ;  /* 0x0000000000309947 */ /* 0x000ff00003800000 */
[----:B------:R-:W-:Y:S01]  /*0af0*/  FSETP.GEU.AND P2, PT, |R7|, 4.2275390625, PT ;  /* 0x408748000700780b */ /* 0x000fe20003f4e200 */
[C---:B------:R-:W-:Y:S02]  /*0b00*/  DADD R22, R6.reuse, +INF ;  /* 0x7ff0000006167429 */ /* 0x040fe40000000000 */
[----:B------:R-:W-:-:S08]  /*0b10*/  DSETP.GEU.AND P1, PT, R6, RZ, PT ;  /* 0x000000ff0600722a */ /* 0x000fd00003f2e000 */
[----:B------:R-:W-:Y:S02]  /*0b20*/  FSEL R5, R23, RZ, P1 ;  /* 0x000000ff17057208 */ /* 0x000fe40000800000 */
[----:B------:R-:W-:-:S04]  /*0b30*/  @!P2 LEA.HI R4, R14, R14, RZ, 0x1 ;  /* 0x0000000e0e04a211 */ /* 0x000fc800078f08ff */
[----:B------:R-:W-:Y:S02]  /*0b40*/  @!P2 SHF.R.S32.HI R7, RZ, 0x1, R4 ;  /* 0x00000001ff07a819 */ /* 0x000fe40000011404 */
[----:B------:R-:W-:-:S03]  /*0b50*/  FSEL R4, R22, RZ, P1 ;  /* 0x000000ff16047208 */ /* 0x000fc60000800000 */
[----:B------:R-:W-:Y:S02]  /*0b60*/  @!P2 IMAD.IADD R6, R14, 0x1, -R7 ;  /* 0x000000010e06a824 */ /* 0x000fe400078e0a07 */
[----:B------:R-:W-:-:S03]  /*0b70*/  @!P2 IMAD R21, R7, 0x100000, R21 ;  /* 0x001000000715a824 */ /* 0x000fc600078e0215 */
[----:B------:R-:W-:Y:S01]  /*0b80*/  @!P2 LEA R7, R6, 0x3ff00000, 0x14 ;  /* 0x3ff000000607a811 */ /* 0x000fe200078ea0ff */
[----:B------:R-:W-:-:S06]  /*0b90*/  @!P2 IMAD.MOV.U32 R6, RZ, RZ, RZ ;  /* 0x000000ffff06a224 */ /* 0x000fcc00078e00ff */
[----:B------:R-:W-:-:S11]  /*0ba0*/  @!P2 DMUL R4, R20, R6 ;  /* 0x000000061404a228 */ /* 0x000fd60000000000 */
.L_x_5:
[----:B------:R-:W-:Y:S05]  /*0bb0*/  BSYNC.RECONVERGENT B0 ;  /* 0x0000000000007941 */ /* 0x000fea0003800200 */
.L_x_4:
[----:B------:R-:W-:Y:S04]  /*0bc0*/  BSSY.RECONVERGENT B0, `(.L_x_6) ;  /* 0x0000009000007945 */ /* 0x000fe80003800200 */
[----:B------:R-:W-:Y:S05]  /*0bd0*/  @!P0 BRA `(.L_x_7) ;  /* 0x00000000001c8947 */ /* 0x000fea0003800000 */
[----:B------:R-:W-:Y:S01]  /*0be0*/  MOV R28, R18 ;  /* 0x00000012001c7202 */ /* 0x000fe20000000f00 */
[----:B------:R-:W-:Y:S01]  /*0bf0*/  IMAD.MOV.U32 R24, RZ, RZ, R2 ;  /* 0x000000ffff187224 */ /* 0x000fe200078e0002 */
[----:B------:R-:W-:Y:S01]  /*0c00*/  MOV R30, 0xc30 ;  /* 0x00000c30001e7802 */ /* 0x000fe20000000f00 */
[----:B------:R-:W-:-:S07]  /*0c10*/  IMAD.MOV.U32 R25, RZ, RZ, R3 ;  /* 0x000000ffff197224 */ /* 0x000fce00078e0003 */
[----:B------:R-:W-:Y:S05]  /*0c20*/  CALL.REL.NOINC `($__internal_1_$__cuda_sm20_dsqrt_rn_f64_mediumpath_v1) ;  /* 0x0000003400107944 */ /* 0x000fea0003c00000 */
[----:B------:R-:W-:Y:S02]  /*0c30*/  IMAD.MOV.U32 R16, RZ, RZ, R8 ;  /* 0x000000ffff107224 */ /* 0x000fe400078e0008 */
[----:B------:R-:W-:-:S07]  /*0c40*/  IMAD.MOV.U32 R17, RZ, RZ, R9 ;  /* 0x000000ffff117224 */ /* 0x000fce00078e0009 */
.L_x_7:
[----:B------:R-:W-:Y:S05]  /*0c50*/  BSYNC.RECONVERGENT B0 ;  /* 0x0000000000007941 */ /* 0x000fea0003800200 */
.L_x_6:
[----:B------:R-:W-:-:S08]  /*0c60*/  DMUL R16, R2, R16 ;  /* 0x0000001002107228 */ /* 0x000fd00000000000 */
[----:B------:R-:W-:-:S07]  /*0c70*/  DMUL R4, R16, R4 ;  /* 0x0000000410047228 */ /* 0x000fce0000000000 */
[----:B------:R0:W-:Y:S01]  /*0c80*/  STL.64 [R1], R4 ;  /* 0x0000000401007387 */ /* 0x0001e20000100a00 */
[----:B------:R-:W-:Y:S05]  /*0c90*/  BRA `(.L_x_8) ;  /* 0x0000001c003c7947 */ /* 0x000fea0003800000 */
.L_x_0:
[----:B------:R-:W-:-:S04]  /*0ca0*/  UISETP.NE.AND UP0, UPT, UR10, 0x1, UPT ;  /* 0x000000010a00788c */ /* 0x000fc8000bf05270 */
[----:B------:R-:W-:-:S09]  /*0cb0*/  UISETP.NE.OR UP1, UPT, UR5, URZ, UP0 ;  /* 0x000000ff0500728c */ /* 0x000fd20008725670 */
[----:B------:R-:W-:Y:S05]  /*0cc0*/  BRA.U UP1, `(.L_x_9) ;  /* 0x0000000901447547 */ /* 0x000fea000b800000 */
[----:B------:R-:W-:Y:S01]  /*0cd0*/  DMUL R8, R4, R4 ;  /* 0x0000000404087228 */ /* 0x000fe20000000000 */
[----:B------:R-:W-:Y:S02]  /*0ce0*/  IMAD.MOV.U32 R18, RZ, RZ, 0x0 ;  /* 0x00000000ff127424 */ /* 0x000fe400078e00ff */
[----:B------:R-:W-:-:S05]  /*0cf0*/  IMAD.MOV.U32 R19, RZ, RZ, 0x3fd80000 ;  /* 0x3fd80000ff137424 */ /* 0x000fca00078e00ff */
[----:B------:R-:W-:-:S08]  /*0d00*/  DFMA R8, R6, R6, R8 ;  /* 0x000000060608722b */ /* 0x000fd00000000008 */
[----:B------:R-:W-:-:S06]  /*0d10*/  DFMA R24, R2, R2, R8 ;  /* 0x000000020218722b */ /* 0x000fcc0000000008 */
[----:B------:R-:W0:Y:S04]  /*0d20*/  MUFU.RSQ64H R33, R25 ;  /* 0x0000001900217308 */ /* 0x000e280000001c00 */
[----:B------:R-:W-:-:S04]  /*0d30*/  IADD3 R32, PT, PT, R25, -0x3500000, RZ ;  /* 0xfcb0000019207810 */ /* 0x000fc80007ffe0ff */
[----:B------:R-:W-:Y:S02]  /*0d40*/  ISETP.GE.U32.AND P0, PT, R32, 0x7ca00000, PT ;  /* 0x7ca000002000780c */ /* 0x000fe40003f06070 */
        /* <DEDUP_REMOVED lines=11> */
[----:B------:R-:W-:Y:S02]  /*0e00*/  MOV R28, R18 ;  /* 0x00000012001c7202 */ /* 0x000fe40000000f00 */
[----:B------:R-:W-:-:S07]  /*0e10*/  MOV R30, 0xe30 ;  /* 0x00000e30001e7802 */ /* 0x000fce0000000f00 */
[----:B-----5:R-:W-:Y:S05]  /*0e20*/  CALL.REL.NOINC `($__internal_1_$__cuda_sm20_dsqrt_rn_f64_mediumpath_v1) ;  /* 0x0000003000907944 */ /* 0x020fea0003c00000 */
[----:B------:R-:W-:Y:S02]  /*0e30*/  IMAD.MOV.U32 R20, RZ, RZ, R8 ;  /* 0x000000ffff147224 */ /* 0x000fe400078e0008 */
[----:B------:R-:W-:-:S07]  /*0e40*/  IMAD.MOV.U32 R21, RZ, RZ, R9 ;  /* 0x000000ffff157224 */ /* 0x000fce00078e0009 */
.L_x_10:
        /* <DEDUP_REMOVED lines=11> */
[----:B------:R-:W-:Y:S01]  /*0f00*/  LOP3.LUT R24, R19, 0x7fffffff, RZ, 0xc0, !PT ;  /* 0x7fffffff13187812 */ /* 0x000fe200078ec0ff */
[----:B------:R-:W-:Y:S01]  /*0f10*/  IMAD.MOV.U32 R9, RZ, RZ, R19 ;  /* 0x000000ffff097224 */ /* 0x000fe200078e0013 */
[----:B------:R-:W-:Y:S02]  /*0f20*/  MOV R8, R18 ;  /* 0x0000001200087202 */ /* 0x000fe40000000f00 */
[----:B------:R-:W-:Y:S01]  /*0f30*/  MOV R28, 0xf60 ;  /* 0x00000f60001c7802 */ /* 0x000fe20000000f00 */
[----:B------:R-:W-:-:S07]  /*0f40*/  VIADD R24, R24, 0xfff00000 ;  /* 0xfff0000018187836 */ /* 0x000fce0000000000 */
[----:B------:R-:W-:Y:S05]  /*0f50*/  CALL.REL.NOINC `($__internal_0_$__cuda_sm20_dblrcp_rn_slowpath_v3) ;  /* 0x0000002c00a47944 */ /* 0x000fea0003c00000 */
.L_x_12:
[----:B------:R-:W-:Y:S05]  /*0f60*/  BSYNC.RECONVERGENT B0 ;  /* 0x0000000000007941 */ /* 0x000fea0003800200 */
.L_x_11:
[----:B------:R-:W-:Y:S01]  /*0f70*/  DMUL R14, R14, R8 ;  /* 0x000000080e0e7228 */ /* 0x000fe20000000000 */
[----:B------:R-:W-:Y:S01]  /*0f80*/  IMAD.MOV.U32 R18, RZ, RZ, 0x652b82fe ;  /* 0x652b82feff127424 */ /* 0x000fe200078e00ff */
[----:B------:R-:W-:Y:S01]  /*0f90*/  MOV R19, 0x3ff71547 ;  /* 0x3ff7154700137802 */ /* 0x000fe20000000f00 */
[----:B------:R-:W-:Y:S01]  /*0fa0*/  UMOV UR6, 0xfefa39ef ;  /* 0xfefa39ef00067882 */ /* 0x000fe20000000000 */
[----:B------:R-:W-:Y:S01]  /*0fb0*/  UMOV UR7, 0x3fe62e42 ;  /* 0x3fe62e4200077882 */ /* 0x000fe20000000000 */
[----:B------:R-:W-:Y:S01]  /*0fc0*/  UMOV UR8, 0x69ce2bdf ;  /* 0x69ce2bdf00087882 */ /* 0x000fe20000000000 */
[----:B------:R-:W-:Y:S01]  /*0fd0*/  UMOV UR9, 0x3e5ade15 ;  /* 0x3e5ade1500097882 */ /* 0x000fe20000000000 */
[----:B------:R-:W-:Y:S01]  /*0fe0*/  HFMA2 R26, -RZ, RZ, 0, 0 ;  /* 0x00000000ff1a7431 */ /* 0x000fe200000001ff */
[----:B------:R-:W-:Y:S01]  /*0ff0*/  DMUL R16, R16, -R14 ;  /* 0x8000000e10107228 */ /* 0x000fe20000000000 */
[----:B------:R-:W-:Y:S01]  /*1000*/  IMAD.MOV.U32 R27, RZ, RZ, 0x3fd80000 ;  /* 0x3fd80000ff1b7424 */ /* 0x000fe200078e00ff */
[----:B------:R-:W-:Y:S01]  /*1010*/  DADD R14, R14, -1 ;  /* 0xbff000000e0e7429 */ /* 0x000fe20000000000 */
[----:B------:R-:W-:Y:S05]  /*1020*/  BSSY.RECONVERGENT B0, `(.L_x_13) ;  /* 0x000004b000007945 */ /* 0x000fea0003800200 */
[----:B------:R-:W-:-:S02]  /*1030*/  DMUL R16, R16, R20 ;  /* 0x0000001410107228 */ /* 0x000fc40000000000 */
[-C--:B------:R-:W-:Y:S02]  /*1040*/  DMUL R6, R6, R14.reuse ;  /* 0x0000000e06067228 */ /* 0x080fe40000000000 */
[-C--:B------:R-:W-:Y:S02]  /*1050*/  DMUL R4, R4, R14.reuse ;  /* 0x0000000e04047228 */ /* 0x080fe40000000000 */
[----:B------:R-:W-:Y:S02]  /*1060*/  DMUL R2, R2, R14 ;  /* 0x0000000e02027228 */ /* 0x000fe40000000000 */
        /* <DEDUP_REMOVED lines=11> */
[----:B------:R-:W-:Y:S01]  /*1120*/  IMAD.MOV.U32 R17, RZ, RZ, 0x3e928af3 ;  /* 0x3e928af3ff117424 */ /* 0x000fe200078e00ff */
[----:B------:R-:W-:Y:S01]  /*1130*/  DMUL R8, R8, UR6 ;  /* 0x0000000608087c28 */ /* 0x000fe20008000000 */
[----:B------:R-:W-:Y:S01]  /*1140*/  UMOV UR6, 0x62401315 ;  /* 0x6240131500067882 */ /* 0x000fe20000000000 */
[----:B------:R-:W-:-:S03]  /*1150*/  UMOV UR7, 0x3ec71dee ;  /* 0x3ec71dee00077882 */ /* 0x000fc60000000000 */
[----:B------:R-:W-:-:S03]  /*1160*/  DFMA R16, R28, UR8, R16 ;  /* 0x000000081c107c2b */ /* 0x000fc60008000010 */
[----:B------:R-:W-:-:S05]  /*1170*/  DMUL R24, R8, R8 ;  /* 0x0000000808187228 */ /* 0x000fca0000000000 */
[----:B------:R-:W-:Y:S01]  /*1180*/  DFMA R16, R28, R16, UR6 ;  /* 0x000000061c107e2b */ /* 0x000fe20008000010 */
[----:B------:R-:W-:Y:S01]  /*1190*/  UMOV UR6, 0x7c89eb71 ;  /* 0x7c89eb7100067882 */ /* 0x000fe20000000000 */
[----:B------:R-:W-:Y:S01]  /*11a0*/  UMOV UR7, 0x3efa0199 ;  /* 0x3efa019900077882 */ /* 0x000fe20000000000 */
[----:B------:R-:W-:-:S05]  /*11b0*/  DMUL R24, R8, R24 ;  /* 0x0000001808187228 */ /* 0x000fca0000000000 */
[----:B------:R-:W-:Y:S01]  /*11c0*/  DFMA R16, R28, R16, UR6 ;  /* 0x000000061c107e2b */ /* 0x000fe20008000010 */
[----:B------:R-:W0:Y:S01]  /*11d0*/  MUFU.RSQ64H R33, R25 ;  /* 0x0000001900217308 */ /* 0x000e220000001c00 */
[----:B------:R-:W-:Y:S01]  /*11e0*/  UMOV UR6, 0x14761f65 ;  /* 0x14761f6500067882 */ /* 0x000fe20000000000 */
[----:B------:R-:W-:Y:S02]  /*11f0*/  UMOV UR7, 0x3f2a01a0 ;  /* 0x3f2a01a000077882 */ /* 0x000fe40000000000 */
[----:B------:R-:W-:-:S03]  /*1200*/  VIADD R32, R25, 0xfcb00000 ;  /* 0xfcb0000019207836 */ /* 0x000fc60000000000 */
        /* <DEDUP_REMOVED lines=21> */
[----:B------:R-:W-:-:S05]  /*1360*/  DFMA R22, R28, R22, UR6 ;  /* 0x000000061c167e2b */ /* 0x000fca0008000016 */
[----:B------:R-:W-:-:S03]  /*1370*/  DMUL R8, R24, R16 ;  /* 0x0000001018087228 */ /* 0x000fc60000000000 */
[----:B------:R-:W-:-:S05]  /*1380*/  DFMA R22, R28, R22, 1 ;  /* 0x3ff000001c16742b */ /* 0x000fca0000000016 */
[----:B------:R-:W-:-:S03]  /*1390*/  DFMA R26, R8, -R8, R24 ;  /* 0x80000008081a722b */ /* 0x000fc60000000018 */
[----:B------:R-:W-:Y:S01]  /*13a0*/  DFMA R22, R28, R22, 1 ;  /* 0x3ff000001c16742b */ /* 0x000fe20000000016 */
[----:B------:R-:W-:Y:S02]  /*13b0*/  VIADD R29, R17, 0xfff00000 ;  /* 0xfff00000111d7836 */ /* 0x000fe40000000000 */
[----:B------:R-:W-:-:S06]  /*13c0*/  IMAD.MOV.U32 R28, RZ, RZ, R16 ;  /* 0x000000ffff1c7224 */ /* 0x000fcc00078e0010 */
        /* <DEDUP_REMOVED lines=8> */
[----:B------:R-:W-:Y:S02]  /*1450*/  @!P2 LEA.HI R19, R18, R18, RZ, 0x1 ;  /* 0x000000121213a211 */ /* 0x000fe400078f08ff */
[----:B------:R-:W-:Y:S02]  /*1460*/  FSEL R15, R15, RZ, P1 ;  /* 0x000000ff0f0f7208 */ /* 0x000fe40000800000 */
[----:B------:R-:W-:-:S05]  /*1470*/  @!P2 SHF.R.S32.HI R19, RZ, 0x1, R19 ;  /* 0x00000001ff13a819 */ /* 0x000fca0000011413 */
[----:B------:R-:W-:Y:S02]  /*1480*/  @!P2 IMAD.IADD R18, R18, 0x1, -R19 ;  /* 0x000000011212a824 */ /* 0x000fe400078e0a13 */
[----:B------:R-:W-:-:S03]  /*1490*/  @!P2 IMAD R23, R19, 0x100000, R23 ;  /* 0x001000001317a824 */ /* 0x000fc600078e0217 */
[----:B------:R-:W-:Y:S02]  /*14a0*/  @!P2 LEA R19, R18, 0x3ff00000, 0x14 ;  /* 0x3ff000001213a811 */ /* 0x000fe400078ea0ff */
[----:B------:R-:W-:-:S06]  /*14b0*/  @!P2 MOV R18, RZ ;  /* 0x000000ff0012a202 */ /* 0x000fcc0000000f00 */
[----:B------:R-:W-:-:S11]  /*14c0*/  @!P2 DMUL R14, R22, R18 ;  /* 0x00000012160ea228 */ /* 0x000fd60000000000 */
.L_x_14:
[----:B------:R-:W-:Y:S05]  /*14d0*/  BSYNC.RECONVERGENT B0 ;  /* 0x0000000000007941 */ /* 0x000fea0003800200 */
.L_x_13:
[----:B------:R-:W-:Y:S04]  /*14e0*/  BSSY.RECONVERGENT B0, `(.L_x_15) ;  /* 0x0000007000007945 */ /* 0x000fe80003800200 */
[----:B------:R-:W-:Y:S05]  /*14f0*/  @!P0 BRA `(.L_x_16) ;  /* 0x0000000000148947 */ /* 0x000fea0003800000 */
[----:B------:R-:W-:Y:S01]  /*1500*/  IMAD.MOV.U32 R28, RZ, RZ, R16 ;  /* 0x000000ffff1c7224 */ /* 0x000fe200078e0010 */
[----:B------:R-:W-:-:S07]  /*1510*/  MOV R30, 0x1530 ;  /* 0x00001530001e7802 */ /* 0x000fce0000000f00 */
[----:B------:R-:W-:Y:S05]  /*1520*/  CALL.REL.NOINC `($__internal_1_$__cuda_sm20_dsqrt_rn_f64_mediumpath_v1) ;  /* 0x0000002800d07944 */ /* 0x000fea0003c00000 */
[----:B------:R-:W-:Y:S02]  /*1530*/  IMAD.MOV.U32 R30, RZ, RZ, R8 ;  /* 0x000000ffff1e7224 */ /* 0x000fe400078e0008 */
[----:B------:R-:W-:-:S07]  /*1540*/  IMAD.MOV.U32 R31, RZ, RZ, R9 ;  /* 0x000000ffff1f7224 */ /* 0x000fce00078e0009 */
.L_x_16:
[----:B------:R-:W-:Y:S05]  /*1550*/  BSYNC.RECONVERGENT B0 ;  /* 0x0000000000007941 */ /* 0x000fea0003800200 */
.L_x_15:
[----:B------:R-:W-:-:S08]  /*1560*/  DMUL R30, R30, R14 ;  /* 0x0000000e1e1e7228 */ /* 0x000fd00000000000 */
[-C--:B------:R-:W-:Y:S02]  /*1570*/  DMUL R6, R6, R30.reuse ;  /* 0x0000001e06067228 */ /* 0x080fe40000000000 */
[-C--:B------:R-:W-:Y:S02]  /*1580*/  DMUL R4, R4, R30.reuse ;  /* 0x0000001e04047228 */ /* 0x080fe40000000000 */
[----:B------:R-:W-:-:S03]  /*1590*/  DMUL R2, R2, R30 ;  /* 0x0000001e02027228 */ /* 0x000fc60000000000 */
[----:B------:R3:W-:Y:S04]  /*15a0*/  STL.64 [R1], R6 ;  /* 0x0000000601007387 */ /* 0x0007e80000100a00 */
[----:B------:R3:W-:Y:S04]  /*15b0*/  STL.64 [R1+0x8], R4 ;  /* 0x0000080401007387 */ /* 0x0007e80000100a00 */
[----:B------:R3:W-:Y:S01]  /*15c0*/  STL.64 [R1+0x10], R2 ;  /* 0x0000100201007387 */ /* 0x0007e20000100a00 */
[----:B------:R-:W-:Y:S05]  /*15d0*/  BRA `(.L_x_8) ;  /* 0x0000001000ec7947 */ /* 0x000fea0003800000 */
.L_x_9:
[----:B------:R-:W-:-:S04]  /*15e0*/  UISETP.NE.AND UP1, UPT, UR10, URZ, UPT ;  /* 0x000000ff0a00728c */ /* 0x000fc8000bf25270 */
[----:B------:R-:W-:-:S09]  /*15f0*/  UISETP.NE.OR UP1, UPT, UR5, 0x1, UP1 ;  /* 0x000000010500788c */ /* 0x000fd20008f25670 */
        /* <DEDUP_REMOVED lines=15> */
[----:B------:R-:W-:Y:S01]  /*16f0*/  VIADD R29, R19, 0xfff00000 ;  /* 0xfff00000131d7836 */ /* 0x000fe20000000000 */
[----:B------:R-:W-:-:S05]  /*1700*/  MOV R28, R18 ;  /* 0x00000012001c7202 */ /* 0x000fca0000000f00 */
[----:B------:R-:W-:-:S08]  /*1710*/  DFMA R26, R8, -R8, R24 ;  /* 0x80000008081a722b */ /* 0x000fd00000000018 */
[----:B------:R-:W-:Y:S01]  /*1720*/  DFMA R20, R26, R28, R8 ;  /* 0x0000001c1a14722b */ /* 0x000fe20000000008 */
[----:B------:R-:W-:Y:S10]  /*1730*/  @!P0 BRA `(.L_x_18) ;  /* 0x0000000000148947 */ /* 0x000ff40003800000 */
[----:B------:R-:W-:Y:S01]  /*1740*/  IMAD.MOV.U32 R28, RZ, RZ, R18 ;  /* 0x000000ffff1c7224 */ /* 0x000fe200078e0012 */
[----:B------:R-:W-:-:S07]  /*1750*/  MOV R30, 0x1770 ;  /* 0x00001770001e7802 */ /* 0x000fce0000000f00 */
[----:B-----5:R-:W-:Y:S05]  /*1760*/  CALL.REL.NOINC `($__internal_1_$__cuda_sm20_dsqrt_rn_f64_mediumpath_v1) ;  /* 0x0000002800407944 */ /* 0x020fea0003c00000 */
[----:B------:R-:W-:Y:S02]  /*1770*/  IMAD.MOV.U32 R20, RZ, RZ, R8 ;  /* 0x000000ffff147224 */ /* 0x000fe400078e0008 */
[----:B------:R-:W-:-:S07]  /*1780*/  IMAD.MOV.U32 R21, RZ, RZ, R9 ;  /* 0x000000ffff157224 */ /* 0x000fce00078e0009 */
.L_x_18:
[----:B-----5:R-:W-:Y:S01]  /*1790*/  DADD R18, R16, R14 ;  /* 0x0000000010127229 */ /* 0x020fe2000000000e */
[----:B------:R-:W-:Y:S05]  /*17a0*/  BSSY.RECONVERGENT B0, `(.L_x_19) ;  /* 0x0000010000007945 */ /* 0x000fea0003800200 */
[----:B------:R-:W0:Y:S04]  /*17b0*/  MUFU.RCP64H R9, R19 ;  /* 0x0000001300097308 */ /* 0x000e280000001800 */
[----:B------:R-:W-:-:S04]  /*17c0*/  IADD3 R8, PT, PT, R19, 0x300402, RZ ;  /* 0x0030040213087810 */ /* 0x000fc80007ffe0ff */
[----:B------:R-:W-:Y:S02]  /*17d0*/  FSETP.GEU.AND P0, PT, |R8|, 5.8789094863358348022e-39, PT ;  /* 0x004004020800780b */ /* 0x000fe40003f0e200 */
        /* <DEDUP_REMOVED lines=8> */
[----:B------:R-:W-:Y:S01]  /*1860*/  MOV R28, 0x18a0 ;  /* 0x000018a0001c7802 */ /* 0x000fe20000000f00 */
[----:B------:R-:W-:Y:S02]  /*1870*/  IMAD.MOV.U32 R9, RZ, RZ, R19 ;  /* 0x000000ffff097224 */ /* 0x000fe400078e0013 */
[----:B------:R-:W-:-:S07]  /*1880*/  VIADD R24, R24, 0xfff00000 ;  /* 0xfff0000018187836 */ /* 0x000fce0000000000 */
[----:B------:R-:W-:Y:S05]  /*1890*/  CALL.REL.NOINC `($__internal_0_$__cuda_sm20_dblrcp_rn_slowpath_v3) ;  /* 0x0000002400547944 */ /* 0x000fea0003c00000 */
.L_x_20:
[----:B------:R-:W-:Y:S05]  /*18a0*/  BSYNC.RECONVERGENT B0 ;  /* 0x0000000000007941 */ /* 0x000fea0003800200 */
.L_x_19:
[----:B------:R-:W-:Y:S01]  /*18b0*/  DMUL R14, R14, R8 ;  /* 0x000000080e0e7228 */ /* 0x000fe20000000000 */
[----:B------:R-:W-:Y:S01]  /*18c0*/  MOV R18, 0x652b82fe ;  /* 0x652b82fe00127802 */ /* 0x000fe20000000f00 */
[----:B------:R-:W-:Y:S01]  /*18d0*/  IMAD.MOV.U32 R19, RZ, RZ, 0x3ff71547 ;  /* 0x3ff71547ff137424 */ /* 0x000fe200078e00ff */
[----:B------:R-:W-:Y:S01]  /*18e0*/  UMOV UR6, 0xfefa39ef ;  /* 0xfefa39ef00067882 */ /* 0x000fe20000000000 */
[----:B------:R-:W-:Y:S01]  /*18f0*/  UMOV UR7, 0x3fe62e42 ;  /* 0x3fe62e4200077882 */ /* 0x000fe20000000000 */
[----:B------:R-:W-:Y:S01]  /*1900*/  UMOV UR8, 0x69ce2bdf ;  /* 0x69ce2bdf00087882 */ /* 0x000fe20000000000 */
[----:B------:R-:W-:Y:S01]  /*1910*/  UMOV UR9, 0x3e5ade15 ;  /* 0x3e5ade1500097882 */ /* 0x000fe20000000000 */
[----:B------:R-:W-:Y:S01]  /*1920*/  IMAD.MOV.U32 R26, RZ, RZ, 0x0 ;  /* 0x00000000ff1a7424 */ /* 0x000fe200078e00ff */
[-C--:B------:R-:W-:Y:S01]  /*1930*/  DMUL R16, R16, -R14.reuse ;  /* 0x8000000e10107228 */ /* 0x080fe20000000000 */
[----:B------:R-:W-:Y:S01]  /*1940*/  IMAD.MOV.U32 R27, RZ, RZ, 0x3fd80000 ;  /* 0x3fd80000ff1b7424 */ /* 0x000fe200078e00ff */
[----:B------:R-:W-:Y:S01]  /*1950*/  BSSY.RECONVERGENT B0, `(.L_x_21) ;  /* 0x000004b000007945 */ /* 0x000fe20003800200 */
[----:B------:R-:W-:-:S02]  /*1960*/  DMUL R6, R6, R14 ;  /* 0x0000000e06067228 */ /* 0x000fc40000000000 */
[-C--:B------:R-:W-:Y:S02]  /*1970*/  DMUL R4, R4, R14.reuse ;  /* 0x0000000e04047228 */ /* 0x080fe40000000000 */
[----:B------:R-:W-:Y:S02]  /*1980*/  DMUL R2, R2, R14 ;  /* 0x0000000e02027228 */ /* 0x000fe40000000000 */
[----:B------:R-:W-:-:S08]  /*1990*/  DMUL R16, R16, R20 ;  /* 0x0000001410107228 */ /* 0x000fd00000000000 */
        /* <DEDUP_REMOVED lines=25> */
[----:B------:R-:W-:-:S03]  /*1b30*/  IADD3 R32, PT, PT, R25, -0x3500000, RZ ;  /* 0xfcb0000019207810 */ /* 0x000fc60007ffe0ff */
        /* <DEDUP_REMOVED lines=26> */
[----:B------:R-:W-:Y:S01]  /*1ce0*/  VIADD R29, R17, 0xfff00000 ;  /* 0xfff00000111d7836 */ /* 0x000fe20000000000 */
[----:B------:R-:W-:-:S06]  /*1cf0*/  MOV R28, R16 ;  /* 0x00000010001c7202 */ /* 0x000fcc0000000f00 */
[----:B------:R-:W-:Y:S02]  /*1d00*/  DFMA R30, R26, R28, R8 ;  /* 0x0000001c1a1e722b */ /* 0x000fe40000000008 */
[----:B------:R-:W-:Y:S02]  /*1d10*/  IMAD R15, R18, 0x100000, R23 ;  /* 0x00100000120f7824 */ /* 0x000fe400078e0217 */
[----:B------:R-:W-:Y:S01]  /*1d20*/  IMAD.MOV.U32 R14, RZ, RZ, R22 ;  /* 0x000000ffff0e7224 */ /* 0x000fe200078e0016 */
[----:B------:R-:W-:Y:S06]  /*1d30*/  @!P1 BRA `(.L_x_22) ;  /* 0x0000000000309947 */ /* 0x000fec0003800000 */
[----:B------:R-:W-:Y:S01]  /*1d40*/  FSETP.GEU.AND P2, PT, |R21|, 4.2275390625, PT ;  /* 0x408748001500780b */ /* 0x000fe20003f4e200 */
[C---:B------:R-:W-:Y:S02]  /*1d50*/  DADD R14, R20.reuse, +INF ;  /* 0x7ff00000140e7429 */ /* 0x040fe40000000000 */
[----:B------:R-:W-:-:S08]  /*1d60*/  DSETP.GEU.AND P1, PT, R20, RZ, PT ;  /* 0x000000ff1400722a */ /* 0x000fd00003f2e000 */
[----:B------:R-:W-:Y:S02]  /*1d70*/  FSEL R14, R14, RZ, P1 ;  /* 0x000000ff0e0e7208 */ /* 0x000fe40000800000 */
[----:B------:R-:W-:Y:S02]  /*1d80*/  @!P2 LEA.HI R19, R18, R18, RZ, 0x1 ;  /* 0x000000121213a211 */ /* 0x000fe400078f08ff */
[----:B------:R-:W-:Y:S02]  /*1d90*/  FSEL R15, R15, RZ, P1 ;  /* 0x000000ff0f0f7208 */ /* 0x000fe40000800000 */
[----:B------:R-:W-:-:S04]  /*1da0*/  @!P2 SHF.R.S32.HI R19, RZ, 0x1, R19 ;  /* 0x00000001ff13a819 */ /* 0x000fc80000011413 */
[----:B------:R-:W-:Y:S01]  /*1db0*/  @!P2 LEA R23, R19, R23, 0x14 ;  /* 0x000000171317a211 */ /* 0x000fe200078ea0ff */
[----:B------:R-:W-:-:S05]  /*1dc0*/  @!P2 IMAD.IADD R18, R18, 0x1, -R19 ;  /* 0x000000011212a824 */ /* 0x000fca00078e0a13 */
[----:B------:R-:W-:Y:S01]  /*1dd0*/  @!P2 LEA R19, R18, 0x3ff00000, 0x14 ;  /* 0x3ff000001213a811 */ /* 0x000fe200078ea0ff */
[----:B------:R-:W-:-:S06]  /*1de0*/  @!P2 IMAD.MOV.U32 R18, RZ, RZ, RZ ;  /* 0x000000ffff12a224 */ /* 0x000fcc00078e00ff */
[----:B------:R-:W-:-:S11]  /*1df0*/  @!P2 DMUL R14, R22, R18 ;  /* 0x00000012160ea228 */ /* 0x000fd60000000000 */
.L_x_22:
[----:B------:R-:W-:Y:S05]  /*1e00*/  BSYNC.RECONVERGENT B0 ;  /* 0x0000000000007941 */ /* 0x000fea0003800200 */
.L_x_21:
[----:B------:R-:W-:Y:S04]  /*1e10*/  BSSY.RECONVERGENT B0, `(.L_x_23) ;  /* 0x0000007000007945 */ /* 0x000fe80003800200 */
[----:B------:R-:W-:Y:S05]  /*1e20*/  @!P0 BRA `(.L_x_24) ;  /* 0x0000000000148947 */ /* 0x000fea0003800000 */
[----:B------:R-:W-:Y:S01]  /*1e30*/  IMAD.MOV.U32 R28, RZ, RZ, R16 ;  /* 0x000000ffff1c7224 */ /* 0x000fe200078e0010 */
[----:B------:R-:W-:-:S07]  /*1e40*/  MOV R30, 0x1e60 ;  /* 0x00001e60001e7802 */ /* 0x000fce0000000f00 */
[----:B------:R-:W-:Y:S05]  /*1e50*/  CALL.REL.NOINC `($__internal_1_$__cuda_sm20_dsqrt_rn_f64_mediumpath_v1) ;  /* 0x0000002000847944 */ /* 0x000fea0003c00000 */
[----:B------:R-:W-:Y:S01]  /*1e60*/  IMAD.MOV.U32 R30, RZ, RZ, R8 ;  /* 0x000000ffff1e7224 */ /* 0x000fe200078e0008 */
[----:B------:R-:W-:-:S07]  /*1e70*/  MOV R31, R9 ;  /* 0x00000009001f7202 */ /* 0x000fce0000000f00 */
.L_x_24:
[----:B------:R-:W-:Y:S05]  /*1e80*/  BSYNC.RECONVERGENT B0 ;  /* 0x0000000000007941 */ /* 0x000fea0003800200 */
.L_x_23:
        /* <DEDUP_REMOVED lines=8> */
.L_x_17:
        /* <DEDUP_REMOVED lines=16> */
[----:B------:R-:W-:Y:S01]  /*2010*/  IADD3 R29, PT, PT, R21, -0x100000, RZ ;  /* 0xfff00000151d7810 */ /* 0x000fe20007ffe0ff */
[----:B------:R-:W-:-:S05]  /*2020*/  IMAD.MOV.U32 R28, RZ, RZ, R20 ;  /* 0x000000ffff1c7224 */ /* 0x000fca00078e0014 */
[----:B------:R-:W-:-:S08]  /*2030*/  DFMA R26, R8, -R8, R24 ;  /* 0x80000008081a722b */ /* 0x000fd00000000018 */
[----:B------:R-:W-:Y:S01]  /*2040*/  DFMA R18, R26, R28, R8 ;  /* 0x0000001c1a12722b */ /* 0x000fe20000000008 */
[----:B------:R-:W-:Y:S10]  /*2050*/  @!P0 BRA `(.L_x_25) ;  /* 0x0000000000148947 */ /* 0x000ff40003800000 */
[----:B------:R-:W-:Y:S01]  /*2060*/  IMAD.MOV.U32 R28, RZ, RZ, R20 ;  /* 0x000000ffff1c7224 */ /* 0x000fe200078e0014 */
[----:B------:R-:W-:-:S07]  /*2070*/  MOV R30, 0x2090 ;  /* 0x00002090001e7802 */ /* 0x000fce0000000f00 */
[----:B-----5:R-:W-:Y:S05]  /*2080*/  CALL.REL.NOINC `($__internal_1_$__cuda_sm20_dsqrt_rn_f64_mediumpath_v1) ;  /* 0x0000001c00f87944 */ /* 0x020fea0003c00000 */
[----:B------:R-:W-:Y:S01]  /*2090*/  IMAD.MOV.U32 R18, RZ, RZ, R8 ;  /* 0x000000ffff127224 */ /* 0x000fe200078e0008 */
[----:B------:R-:W-:-:S07]  /*20a0*/  MOV R19, R9 ;  /* 0x0000000900137202 */ /* 0x000fce0000000f00 */
.L_x_25:
        /* <DEDUP_REMOVED lines=17> */
.L_x_27:
[----:B------:R-:W-:Y:S05]  /*21c0*/  BSYNC.RECONVERGENT B0 ;  /* 0x0000000000007941 */ /* 0x000fea0003800200 */
.L_x_26:
[----:B------:R-:W-:Y:S01]  /*21d0*/  DMUL R14, R14, R22 ;  /* 0x000000160e0e7228 */ /* 0x000fe20000000000 */
[----:B------:R-:W-:Y:S01]  /*21e0*/  IMAD.MOV.U32 R8, RZ, RZ, 0x652b82fe ;  /* 0x652b82feff087424 */ /* 0x000fe200078e00ff */
[----:B------:R-:W-:Y:S01]  /*21f0*/  UMOV UR6, 0xfefa39ef ;  /* 0xfefa39ef00067882 */ /* 0x000fe20000000000 */
[----:B------:R-:W-:Y:S01]  /*2200*/  IMAD.MOV.U32 R9, RZ, RZ, 0x3ff71547 ;  /* 0x3ff71547ff097424 */ /* 0x000fe200078e00ff */
[----:B------:R-:W-:Y:S01]  /*2210*/  UMOV UR7, 0x3fe62e42 ;  /* 0x3fe62e4200077882 */ /* 0x000fe20000000000 */
[----:B------:R-:W-:Y:S03]  /*2220*/  BSSY.RECONVERGENT B0, `(.L_x_28) ;  /* 0x000003a000007945 */ /* 0x000fe60003800200 */
[----:B------:R-:W-:-:S08]  /*2230*/  DMUL R16, R16, -R14 ;  /* 0x8000000e10107228 */ /* 0x000fd00000000000 */
        /* <DEDUP_REMOVED lines=11> */
[----:B------:R-:W-:Y:S01]  /*22f0*/  MOV R21, 0x3e928af3 ;  /* 0x3e928af300157802 */ /* 0x000fe20000000f00 */
[----:B------:R-:W-:-:S05]  /*2300*/  UMOV UR7, 0x3e5ade15 ;  /* 0x3e5ade1500077882 */ /* 0x000fca0000000000 */
[----:B------:R-:W-:Y:S01]  /*2310*/  DFMA R20, R16, UR6, R20 ;  /* 0x0000000610147c2b */ /* 0x000fe20008000014 */
[----:B------:R-:W-:Y:S01]  /*2320*/  UMOV UR6, 0x62401315 ;  /* 0x6240131500067882 */ /* 0x000fe20000000000 */
[----:B------:R-:W-:-:S06]  /*2330*/  UMOV UR7, 0x3ec71dee ;  /* 0x3ec71dee00077882 */ /* 0x000fcc0000000000 */
[----:B------:R-:W-:Y:S01]  /*2340*/  DFMA R20, R16, R20, UR6 ;  /* 0x0000000610147e2b */ /* 0x000fe20008000014 */
        /* <DEDUP_REMOVED lines=20> */
[----:B------:R-:W-:-:S08]  /*2490*/  DFMA R20, R16, R20, UR6 ;  /* 0x0000000610147e2b */ /* 0x000fd00008000014 */
[----:B------:R-:W-:-:S08]  /*24a0*/  DFMA R20, R16, R20, 1 ;  /* 0x3ff000001014742b */ /* 0x000fd00000000014 */
[----:B------:R-:W-:-:S10]  /*24b0*/  DFMA R16, R16, R20, 1 ;  /* 0x3ff000001010742b */ /* 0x000fd40000000014 */
        /* <DEDUP_REMOVED lines=9> */
[----:B------:R-:W-:-:S05]  /*2550*/  @!P1 SHF.R.S32.HI R9, RZ, 0x1, R9 ;  /* 0x00000001ff099819 */ /* 0x000fca0000011409 */
[----:B------:R-:W-:Y:S01]  /*2560*/  @!P1 IMAD.IADD R8, R8, 0x1, -R9 ;  /* 0x0000000108089824 */ /* 0x000fe200078e0a09 */
[----:B------:R-:W-:-:S04]  /*2570*/  @!P1 LEA R9, R9, R17, 0x14 ;  /* 0x0000001109099211 */ /* 0x000fc800078ea0ff */
[----:B------:R-:W-:Y:S01]  /*2580*/  @!P1 LEA R17, R8, 0x3ff00000, 0x14 ;  /* 0x3ff0000008119811 */ /* 0x000fe200078ea0ff */
[----:B------:R-:W-:Y:S02]  /*2590*/  @!P1 IMAD.MOV.U32 R8, RZ, RZ, R16 ;  /* 0x000000ffff089224 */ /* 0x000fe400078e0010 */
[----:B------:R-:W-:-:S06]  /*25a0*/  @!P1 IMAD.MOV.U32 R16, RZ, RZ, RZ ;  /* 0x000000ffff109224 */ /* 0x000fcc00078e00ff */
[----:B------:R-:W-:-:S11]  /*25b0*/  @!P1 DMUL R20, R8, R16 ;  /* 0x0000001008149228 */ /* 0x000fd60000000000 */
.L_x_29:
[----:B------:R-:W-:Y:S05]  /*25c0*/  BSYNC.RECONVERGENT B0 ;  /* 0x0000000000007941 */ /* 0x000fea0003800200 */
.L_x_28:
[----:B------:R-:W-:Y:S01]  /*25d0*/  UMOV UR6, 0x54442d18 ;  /* 0x54442d1800067882 */ /* 0x000fe20000000000 */
[----:B------:R-:W-:Y:S01]  /*25e0*/  UMOV UR7, 0x400921fb ;  /* 0x400921fb00077882 */ /* 0x000fe20000000000 */
[----:B------:R-:W-:Y:S01]  /*25f0*/  MOV R30, 0x0 ;  /* 0x00000000001e7802 */ /* 0x000fe20000000f00 */
[----:B------:R-:W-:Y:S01]  /*2600*/  DMUL R24, R22, UR6 ;  /* 0x0000000616187c28 */ /* 0x000fe20008000000 */
[----:B------:R-:W-:Y:S01]  /*2610*/  IMAD.MOV.U32 R31, RZ, RZ, 0x3fd80000 ;  /* 0x3fd80000ff1f7424 */ /* 0x000fe200078e00ff */
[-C--:B------:R-:W-:Y:S01]  /*2620*/  DMUL R18, R6, R14.reuse ;  /* 0x0000000e06127228 */ /* 0x080fe20000000000 */
[----:B------:R-:W-:Y:S01]  /*2630*/  BSSY.RECONVERGENT B0, `(.L_x_30) ;  /* 0x000001b000007945 */ /* 0x000fe20003800200 */
[-C--:B------:R-:W-:Y:S02]  /*2640*/  DMUL R16, R4, R14.reuse ;  /* 0x0000000e04107228 */ /* 0x080fe40000000000 */
[----:B------:R-:W-:Y:S02]  /*2650*/  DMUL R14, R2, R14 ;  /* 0x0000000e020e7228 */ /* 0x000fe40000000000 */
[----:B------:R-:W-:-:S02]  /*2660*/  DMUL R8, R24, R24 ;  /* 0x0000001818087228 */ /* 0x000fc40000000000 */
[----:B------:R-:W-:Y:S02]  /*2670*/  DADD R6, -R6, R18 ;  /* 0x0000000006067229 */ /* 0x000fe40000000112 */
[----:B------:R-:W-:Y:S02]  /*2680*/  DADD R4, -R4, R16 ;  /* 0x0000000004047229 */ /* 0x000fe40000000110 */
[----:B------:R-:W-:Y:S02]  /*2690*/  DADD R2, -R2, R14 ;  /* 0x0000000002027229 */ /* 0x000fe4000000010e */
[----:B------:R-:W-:-:S06]  /*26a0*/  DMUL R24, R24, R8 ;  /* 0x0000000818187228 */ /* 0x000fcc0000000000 */
        /* <DEDUP_REMOVED lines=16> */
[----:B------:R-:W-:Y:S05]  /*27b0*/  CALL.REL.NOINC `($__internal_1_$__cuda_sm20_dsqrt_rn_f64_mediumpath_v1) ;  /* 0x00000018002c7944 */ /* 0x000fea0003c00000 */
[----:B------:R-:W-:Y:S02]  /*27c0*/  IMAD.MOV.U32 R34, RZ, RZ, R8 ;  /* 0x000000ffff227224 */ /* 0x000fe400078e0008 */
[----:B------:R-:W-:-:S07]  /*27d0*/  IMAD.MOV.U32 R35, RZ, RZ, R9 ;  /* 0x000000ffff237224 */ /* 0x000fce00078e0009 */
.L_x_31:
[----:B------:R-:W-:Y:S05]  /*27e0*/  BSYNC.RECONVERGENT B0 ;  /* 0x0000000000007941 */ /* 0x000fea0003800200 */
.L_x_30:
[----:B------:R-:W-:Y:S02]  /*27f0*/  DMUL R34, R34, R20 ;  /* 0x0000001422227228 */ /* 0x000fe40000000000 */
[----:B------:R-:W-:-:S06]  /*2800*/  DMUL R26, R22, 0.5 ;  /* 0x3fe00000161a7828 */ /* 0x000fcc0000000000 */
[-C--:B------:R-:W-:Y:S02]  /*2810*/  DMUL R20, R18, R34.reuse ;  /* 0x0000002212147228 */ /* 0x080fe40000000000 */
[-C--:B------:R-:W-:Y:S02]  /*2820*/  DMUL R16, R16, R34.reuse ;  /* 0x0000002210107228 */ /* 0x080fe40000000000 */
[----:B------:R-:W-:-:S04]  /*2830*/  DMUL R18, R14, R34 ;  /* 0x000000220e127228 */ /* 0x000fc80000000000 */
[-C--:B------:R-:W-:Y:S02]  /*2840*/  DMUL R24, R6, R20.reuse ;  /* 0x0000001406187228 */ /* 0x080fe40000000000 */
[-C--:B------:R-:W-:Y:S02]  /*2850*/  DMUL R8, R4, R20.reuse ;  /* 0x0000001404087228 */ /* 0x080fe40000000000 */
[----:B------:R-:W-:Y:S02]  /*2860*/  DMUL R14, R2, R20 ;  /* 0x00000014020e7228 */ /* 0x000fe40000000000 */
[----:B------:R-:W-:Y:S02]  /*2870*/  DMUL R22, R4, R16 ;  /* 0x0000001004167228 */ /* 0x000fe40000000000 */
[C---:B------:R-:W-:Y:S01]  /*2880*/  DMUL R20, R2.reuse, R18 ;  /* 0x0000001202147228 */ /* 0x040fe20000000000 */
[----:B------:R1:W-:Y:S01]  /*2890*/  STL.64 [R1+0x8], R8 ;  /* 0x0000080801007387 */ /* 0x0003e20000100a00 */
[----:B------:R-:W-:-:S02]  /*28a0*/  DMUL R2, R2, R16 ;  /* 0x0000001002027228 */ /* 0x000fc40000000000 */
[C---:B------:R-:W-:Y:S01]  /*28b0*/  DMUL R16, R6.reuse, R16 ;  /* 0x0000001006107228 */ /* 0x040fe20000000000 */
[----:B------:R1:W-:Y:S01]  /*28c0*/  STL.64 [R1+0x10], R14 ;  /* 0x0000100e01007387 */ /* 0x0003e20000100a00 */
[-C--:B------:R-:W-:Y:S02]  /*28d0*/  DMUL R6, R6, R18.reuse ;  /* 0x0000001206067228 */ /* 0x080fe40000000000 */
[----:B------:R-:W-:Y:S01]  /*28e0*/  DMUL R4, R4, R18 ;  /* 0x0000001204047228 */ /* 0x000fe20000000000 */
[----:B------:R1:W-:Y:S01]  /*28f0*/  STL.64 [R1+0x28], R2 ;  /* 0x0000280201007387 */ /* 0x0003e20000100a00 */
[CC--:B------:R-:W-:Y:S02]  /*2900*/  DFMA R24, R34.reuse, R26.reuse, R24 ;  /* 0x0000001a2218722b */ /* 0x0c0fe40000000018 */
[CC--:B------:R-:W-:Y:S01]  /*2910*/  DFMA R22, R34.reuse, R26.reuse, R22 ;  /* 0x0000001a2216722b */ /* 0x0c0fe20000000016 */
[----:B------:R1:W-:Y:S01]  /*2920*/  STL.64 [R1+0x18], R16 ;  /* 0x0000181001007387 */ /* 0x0003e20000100a00 */
[----:B------:R-:W-:-:S03]  /*2930*/  DFMA R20, R34, R26, R20 ;  /* 0x0000001a2214722b */ /* 0x000fc60000000014 */
[----:B------:R1:W-:Y:S04]  /*2940*/  STL.64 [R1+0x30], R6 ;  /* 0x0000300601007387 */ /* 0x0003e80000100a00 */
[----:B------:R1:W-:Y:S04]  /*2950*/  STL.64 [R1+0x38], R4 ;  /* 0x0000380401007387 */ /* 0x0003e80000100a00 */
[----:B------:R1:W-:Y:S04]  /*2960*/  STL.64 [R1], R24 ;  /* 0x0000001801007387 */ /* 0x0003e80000100a00 */
[----:B------:R1:W-:Y:S04]  /*2970*/  STL.64 [R1+0x20], R22 ;  /* 0x0000201601007387 */ /* 0x0003e80000100a00 */
[----:B------:R1:W-:Y:S02]  /*2980*/  STL.64 [R1+0x40], R20 ;  /* 0x0000401401007387 */ /* 0x0003e40000100a00 */
.L_x_8:
[----:B------:R-:W-:Y:S01]  /*2990*/  UIADD3 UR4, UPT, UPT, UR5, 0x2, URZ ;  /* 0x0000000205047890 */ /* 0x000fe2000fffe0ff */
[----:B------:R-:W-:Y:S01]  /*29a0*/  ISETP.LE.AND P0, PT, RZ, UR10, PT ;  /* 0x0000000aff007c0c */ /* 0x000fe2000bf03270 */
[----:B------:R-:W-:Y:S02]  /*29b0*/  UISETP.GE.AND UP0, UPT, UR5, URZ, UPT ;  /* 0x000000ff0500728c */ /* 0x000fe4000bf06270 */
[----:B------:R-:W-:-:S04]  /*29c0*/  UIMAD UR4, UR5, UR4, UR4 ;  /* 0x00000004050472a4 */ /* 0x000fc8000f8e0204 */
[----:B------:R-:W-:-:S04]  /*29d0*/  USHF.R.U32.HI UR4, URZ, 0x1, UR4 ;  /* 0x00000001ff047899 */ /* 0x000fc80008011604 */
[----:B------:R-:W-:Y:S02]  /*29e0*/  USEL UR6, UR4, URZ, UP0 ;  /* 0x000000ff04067287 */ /* 0x000fe40008000000 */
[----:B------:R-:W-:Y:S10]  /*29f0*/  @!P0 EXIT ;  /* 0x000000000000894d */ /* 0x000ff40003800000 */
[----:B------:R-:W-:Y:S01]  /*2a00*/  ULOP3.LUT UR4, UR6, 0x7, URZ, 0xc0, !UPT ;  /* 0x0000000706047892 */ /* 0x000fe2000f8ec0ff */
[C-C-:B-123--:R-:W-:Y:S01]  /*2a10*/  IMAD R2, R13.reuse, 0x2, R10.reuse ;  /* 0x000000020d027824 */ /* 0x14efe200078e020a */
[----:B------:R-:W-:Y:S01]  /*2a20*/  UIADD3 UR5, UPT, UPT, UR10, 0x2, URZ ;  /* 0x000000020a057890 */ /* 0x000fe2000fffe0ff */
[C-C-:B------:R-:W-:Y:S01]  /*2a30*/  IMAD R3, R13.reuse, 0x3, R10.reuse ;  /* 0x000000030d037824 */ /* 0x140fe200078e020a */
[----:B------:R-:W-:Y:S01]  /*2a40*/  UIADD3 UR4, UPT, UPT, UR4, -0x1, URZ ;  /* 0xffffffff04047890 */ /* 0x000fe2000fffe0ff */
[C---:B0-----:R-:W-:Y:S01]  /*2a50*/  LEA R4, R13.reuse, R10, 0x2 ;  /* 0x0000000a0d047211 */ /* 0x041fe200078e10ff */
[----:B------:R-:W-:Y:S01]  /*2a60*/  ULOP3.LUT UR7, UR6, 0x7ffffff8, URZ, 0xc0, !UPT ;  /* 0x7ffffff806077892 */ /* 0x000fe2000f8ec0ff */
[C-C-:B------:R-:W-:Y:S01]  /*2a70*/  IMAD R5, R13.reuse, 0x5, R10.reuse ;  /* 0x000000050d057824 */ /* 0x140fe200078e020a */
[----:B------:R-:W-:Y:S01]  /*2a80*/  UIMAD UR9, UR10, UR5, UR5 ;  /* 0x000000050a0972a4 */ /* 0x000fe2000f8e0205 */
[C-C-:B------:R-:W-:Y:S01]  /*2a90*/  IMAD R6, R13.reuse, 0x6, R10.reuse ;  /* 0x000000060d067824 */ /* 0x140fe200078e020a */
[----:B------:R-:W-:Y:S01]  /*2aa0*/  UISETP.GE.U32.AND UP0, UPT, UR4, 0x3, UPT ;  /* 0x000000030400788c */ /* 0x000fe2000bf06070 */
[----:B------:R-:W-:Y:S01]  /*2ab0*/  IMAD R7, R13, 0x7, R10 ;  /* 0x000000070d077824 */ /* 0x000fe200078e020a */
[----:B------:R-:W-:-:S02]  /*2ac0*/  UIADD3 UR24, UPT, UPT, UR22, -0x1, URZ ;  /* 0xffffffff16187890 */ /* 0x000fc4000fffe0ff */
[----:B------:R-:W-:Y:S02]  /*2ad0*/  UIADD3 UR8, UPT, UPT, -UR7, URZ, URZ ;  /* 0x000000ff07087290 */ /* 0x000fe4000fffe1ff */
[----:B------:R-:W-:Y:S01]  /*2ae0*/  USHF.R.U32.HI UR9, URZ, 0x1, UR9 ;  /* 0x00000001ff097899 */ /* 0x000fe20008011609 */
[----:B------:R-:W-:-:S11]  /*2af0*/  UMOV UR4, URZ ;  /* 0x000000ff00047c82 */ /* 0x000fd60008000000 */
.L_x_37:
[----:B------:R-:W-:-:S09]  /*2b00*/  UISETP.NE.AND UP1, UPT, UR6, URZ, UPT ;  /* 0x000000ff0600728c */ /* 0x000fd2000bf25270 */
[----:B012---:R-:W-:Y:S05]  /*2b10*/  BRA.U !UP1, `(.L_x_32) ;  /* 0x0000001109a47547 */ /* 0x007fea000b800000 */
[----:B------:R-:W0:Y:S01]  /*2b20*/  LDCU.64 UR18, c[0x0][0x390] ;  /* 0x00007200ff1277ac */ /* 0x000e220008000a00 */
[----:B------:R-:W-:Y:S01]  /*2b30*/  IMAD R9, R12, UR4, R11 ;  /* 0x000000040c097c24 */ /* 0x000fe2000f8e020b */
[----:B------:R-:W-:-:S04]  /*2b40*/  UISETP.GE.U32.AND UP1, UPT, UR6, 0x8, UPT ;  /* 0x000000080600788c */ /* 0x000fc8000bf26070 */
[C---:B-----5:R-:W-:Y:S01]  /*2b50*/  IADD3 R9, P0, PT, R0.reuse, R9, RZ ;  /* 0x0000000900097210 */ /* 0x060fe20007f1e0ff */
[----:B------:R-:W-:Y:S01]  /*2b60*/  UIMAD UR10, UR4, UR6, URZ ;  /* 0x00000006040a72a4 */ /* 0x000fe2000f8e02ff */
[----:B------:R-:W-:Y:S02]  /*2b70*/  UMOV UR5, URZ ;  /* 0x000000ff00057c82 */ /* 0x000fe40008000000 */
[----:B------:R-:W-:Y:S02]  /*2b80*/  LEA.HI.X.SX32 R8, R0, RZ, 0x1, P0 ;  /* 0x000000ff00087211 */ /* 0x000fe400000f0eff */
[----:B0-----:R-:W-:-:S04]  /*2b90*/  LEA R16, P0, R9, UR18, 0x3 ;  /* 0x0000001209107c11 */ /* 0x001fc8000f8018ff */
[----:B------:R-:W-:Y:S01]  /*2ba0*/  LEA.HI.X R17, R9, UR19, R8, 0x3, P0 ;  /* 0x0000001309117c11 */ /* 0x000fe200080f1c08 */
[----:B------:R-:W-:Y:S08]  /*2bb0*/  BRA.U !UP1, `(.L_x_33) ;  /* 0x0000000909607547 */ /* 0x000ff0000b800000 */
[--C-:B------:R-:W-:Y:S01]  /*2bc0*/  IMAD.IADD R36, R13, 0x1, R10.reuse ;  /* 0x000000010d247824 */ /* 0x100fe200078e020a */
[----:B------:R-:W-:Y:S01]  /*2bd0*/  MOV R30, R6 ;  /* 0x00000006001e7202 */ /* 0x000fe20000000f00 */
[----:B------:R-:W-:Y:S01]  /*2be0*/  IMAD.MOV.U32 R26, RZ, RZ, R10 ;  /* 0x000000ffff1a7224 */ /* 0x000fe200078e000a */
[----:B------:R-:W-:Y:S01]  /*2bf0*/  MOV R8, R2 ;  /* 0x0000000200087202 */ /* 0x000fe20000000f00 */
[----:B------:R-:W-:Y:S01]  /*2c00*/  IMAD.MOV.U32 R28, RZ, RZ, R7 ;  /* 0x000000ffff1c7224 */ /* 0x000fe200078e0007 */
[----:B------:R-:W0:Y:S01]  /*2c10*/  LDCU.64 UR14, c[0x0][0x398] ;  /* 0x00007300ff0e77ac */ /* 0x000e220008000a00 */
[----:B------:R-:W-:Y:S02]  /*2c20*/  IMAD.MOV.U32 R32, RZ, RZ, R5 ;  /* 0x000000ffff207224 */ /* 0x000fe400078e0005 */
[----:B------:R-:W-:Y:S01]  /*2c30*/  IMAD.MOV.U32 R34, RZ, RZ, R4 ;  /* 0x000000ffff227224 */ /* 0x000fe200078e0004 */
[----:B------:R-:W-:Y:S01]  /*2c40*/  UIADD3 UR25, UPT, UPT, UR22, 0x2, UR10 ;  /* 0x0000000216197890 */ /* 0x000fe2000fffe00a */
[----:B------:R-:W-:Y:S01]  /*2c50*/  IMAD.MOV.U32 R14, RZ, RZ, R3 ;  /* 0x000000ffff0e7224 */ /* 0x000fe200078e0003 */
[----:B------:R-:W-:Y:S01]  /*2c60*/  UIADD3 UR26, UPT, UPT, UR10, 0x3, URZ ;  /* 0x000000030a1a7890 */ /* 0x000fe2000fffe0ff */
[----:B------:R-:W-:-:S11]  /*2c70*/  UMOV UR5, UR8 ;  /* 0x0000000800057c82 */ /* 0x000fd60008000000 */
.L_x_34:
[----:B------:R-:W-:Y:S01]  /*2c80*/  IADD3 R9, P0, PT, R26, UR21, RZ ;  /* 0x000000151a097c10 */ /* 0x000fe2000ff1e0ff */
[----:B------:R-:W-:Y:S01]  /*2c90*/  UIADD3 UR11, UPT, UPT, UR26, -0x3, URZ ;  /* 0xfffffffd1a0b7890 */ /* 0x000fe2000fffe0ff */
[----:B------:R-:W2:Y:S03]  /*2ca0*/  LDG.E.64 R24, desc[UR16][R16.64] ;  /* 0x0000001010187981 */ /* 0x000ea6000c1e1b00 */
[----:B------:R-:W-:Y:S01]  /*2cb0*/  IMAD.X R20, RZ, RZ, UR23, P0 ;  /* 0x00000017ff147e24 */ /* 0x000fe200080e06ff */
[----:B------:R-:W-:Y:S01]  /*2cc0*/  LEA R18, P0, R9, UR18, 0x3 ;  /* 0x0000001209127c11 */ /* 0x000fe2000f8018ff */
[----:B------:R-:W-:-:S03]  /*2cd0*/  ULEA UR11, UR11, UR20, 0x3 ;  /* 0x000000140b0b7291 */ /* 0x000fc6000f8e18ff */
[----:B------:R-:W-:-:S06]  /*2ce0*/  LEA.HI.X R19, R9, UR19, R20, 0x3, P0 ;  /* 0x0000001309137c11 */ /* 0x000fcc00080f1c14 */
[----:B------:R-:W3:Y:S04]  /*2cf0*/  LDL.64 R20, [UR11] ;  /* 0x0000000bff147983 */ /* 0x000ee80008100a00 */
[----:B------:R-:W3:Y:S01]  /*2d00*/  LDG.E.64 R18, desc[UR16][R18.64] ;  /* 0x0000001012127981 */ /* 0x000ee2000c1e1b00 */
[----:B------:R-:W-:Y:S01]  /*2d10*/  UIADD3 UR12, UPT, UPT, UR25, -0x3, URZ ;  /* 0xfffffffd190c7890 */ /* 0x000fe2000fffe0ff */
[----:B------:R-:W-:Y:S01]  /*2d20*/  IADD3 R9, P0, PT, R36, UR21, RZ ;  /* 0x0000001524097c10 */ /* 0x000fe2000ff1e0ff */
[----:B------:R-:W-:Y:S02]  /*2d30*/  UIADD3 UR11, UPT, UPT, UR26, -0x2, URZ ;  /* 0xfffffffe1a0b7890 */ /* 0x000fe4000fffe0ff */
[----:B0-----:R-:W-:Y:S02]  /*2d40*/  UIMAD.WIDE.U32 UR12, UR12, 0x8, UR14 ;  /* 0x000000080c0c78a5 */ /* 0x001fe4000f8e000e */
[----:B------:R-:W-:Y:S01]  /*2d50*/  ULEA UR11, UR11, UR20, 0x3 ;  /* 0x000000140b0b7291 */ /* 0x000fe2000f8e18ff */
[----:B---3--:R-:W-:Y:S01]  /*2d60*/  DMUL R18, R20, R18 ;  /* 0x0000001214127228 */ /* 0x008fe20000000000 */
[----:B------:R-:W-:Y:S01]  /*2d70*/  IMAD.X R20, RZ, RZ, UR23, P0 ;  /* 0x00000017ff147e24 */ /* 0x000fe200080e06ff */
[----:B------:R-:W-:-:S06]  /*2d80*/  LEA R22, P0, R9, UR18, 0x3 ;  /* 0x0000001209167c11 */ /* 0x000fcc000f8018ff */
[----:B--2---:R-:W-:Y:S01]  /*2d90*/  DMUL R24, R18, R24 ;  /* 0x0000001812187228 */ /* 0x004fe20000000000 */
[----:B------:R-:W-:Y:S01]  /*2da0*/  LEA.HI.X R23, R9, UR19, R20, 0x3, P0 ;  /* 0x0000001309177c11 */ /* 0x000fe200080f1c14 */
[----:B------:R-:W-:Y:S01]  /*2db0*/  IMAD.U32 R18, RZ, RZ, UR12 ;  /* 0x0000000cff127e24 */ /* 0x000fe2000f8e00ff */
[----:B------:R-:W-:Y:S01]  /*2dc0*/  MOV R19, UR13 ;  /* 0x0000000d00137c02 */ /* 0x000fe20008000f00 */
[----:B------:R-:W2:Y:S04]  /*2dd0*/  LDL.64 R20, [UR11] ;  /* 0x0000000bff147983 */ /* 0x000ea80008100a00 */
[----:B------:R0:W-:Y:S04]  /*2de0*/  REDG.E.ADD.F64.RN.STRONG.SM desc[UR16][R18.64], R24 ;  /* 0x00000018120079a6 */ /* 0x0001e8000c12bf10 */
[----:B0-----:R-:W2:Y:S04]  /*2df0*/  LDG.E.64 R24, desc[UR16][R22.64] ;  /* 0x0000001016187981 */ /* 0x001ea8000c1e1b00 */
[----:B------:R-:W3:Y:S01]  /*2e00*/  LDG.E.64 R22, desc[UR16][R16.64] ;  /* 0x0000001010167981 */ /* 0x000ee2000c1e1b00 */
[----:B------:R-:W-:Y:S01]  /*2e10*/  UIADD3 UR12, UPT, UPT, UR25, -0x2, URZ ;  /* 0xfffffffe190c7890 */ /* 0x000fe2000fffe0ff */
[----:B------:R-:W-:Y:S01]  /*2e20*/  IADD3 R9, P0, PT, R8, UR21, RZ ;  /* 0x0000001508097c10 */ /* 0x000fe2000ff1e0ff */
[----:B------:R-:W-:-:S02]  /*2e30*/  UIADD3 UR11, UPT, UPT, UR26, -0x1, URZ ;  /* 0xffffffff1a0b7890 */ /* 0x000fc4000fffe0ff */
[----:B------:R-:W-:Y:S02]  /*2e40*/  UIMAD.WIDE.U32 UR12, UR12, 0x8, UR14 ;  /* 0x000000080c0c78a5 */ /* 0x000fe4000f8e000e */
[----:B------:R-:W-:Y:S01]  /*2e50*/  IMAD.X R15, RZ, RZ, UR23, P0 ;  /* 0x00000017ff0f7e24 */ /* 0x000fe200080e06ff */
[----:B------:R-:W-:-:S03]  /*2e60*/  ULEA UR11, UR11, UR20, 0x3 ;  /* 0x000000140b0b7291 */ /* 0x000fc6000f8e18ff */
[----:B------:R-:W-:Y:S02]  /*2e70*/  IMAD.U32 R18, RZ, RZ, UR12 ;  /* 0x0000000cff127e24 */ /* 0x000fe4000f8e00ff */
[----:B------:R-:W-:Y:S01]  /*2e80*/  IMAD.U32 R19, RZ, RZ, UR13 ;  /* 0x0000000dff137e24 */ /* 0x000fe2000f8e00ff */
[----:B--2---:R-:W-:Y:S01]  /*2e90*/  DMUL R24, R20, R24 ;  /* 0x0000001814187228 */ /* 0x004fe20000000000 */
[----:B------:R-:W-:-:S07]  /*2ea0*/  LEA R20, P0, R9, UR18, 0x3 ;  /* 0x0000001209147c11 */ /* 0x000fce000f8018ff */
[----:B---3--:R-:W-:Y:S01]  /*2eb0*/  DMUL R24, R24, R22 ;  /* 0x0000001618187228 */ /* 0x008fe20000000000 */
[----:B------:R-:W-:Y:S01]  /*2ec0*/  LEA.HI.X R21, R9, UR19, R15, 0x3, P0 ;  /* 0x0000001309157c11 */ /* 0x000fe200080f1c0f */
[----:B------:R-:W2:Y:S05]  /*2ed0*/  LDL.64 R22, [UR11] ;  /* 0x0000000bff167983 */ /* 0x000eaa0008100a00 */
[----:B------:R0:W-:Y:S04]  /*2ee0*/  REDG.E.ADD.F64.RN.STRONG.SM desc[UR16][R18.64], R24 ;  /* 0x00000018120079a6 */ /* 0x0001e8000c12bf10 */
[----:B0-----:R-:W2:Y:S04]  /*2ef0*/  LDG.E.64 R24, desc[UR16][R20.64] ;  /* 0x0000001014187981 */ /* 0x001ea8000c1e1b00 */
[----:B------:R-:W3:Y:S01]  /*2f00*/  LDG.E.64 R20, desc[UR16][R16.64] ;  /* 0x0000001010147981 */ /* 0x000ee2000c1e1b00 */
[----:B------:R-:W-:Y:S01]  /*2f10*/  UIADD3 UR12, UPT, UPT, UR25, -0x1, URZ ;  /* 0xffffffff190c7890 */ /* 0x000fe2000fffe0ff */
[----:B------:R-:W-:-:S03]  /*2f20*/  IADD3 R9, P0, PT, R14, UR21, RZ ;  /* 0x000000150e097c10 */ /* 0x000fc6000ff1e0ff */
[----:B------:R-:W-:Y:S01]  /*2f30*/  UIMAD.WIDE.U32 UR12, UR12, 0x8, UR14 ;  /* 0x000000080c0c78a5 */ /* 0x000fe2000f8e000e */
[----:B------:R-:W-:Y:S01]  /*2f40*/  IADD3.X R15, PT, PT, RZ, UR23, RZ, P0, !PT ;  /* 0x00000017ff0f7c10 */ /* 0x000fe200087fe4ff */
[----:B------:R-:W-:-:S04]  /*2f50*/  ULEA UR11, UR26, UR20, 0x3 ;  /* 0x000000141a0b7291 */ /* 0x000fc8000f8e18ff */
        /* <DEDUP_REMOVED lines=10> */
[----:B------:R-:W-:Y:S01]  /*3000*/  IADD3 R9, P0, PT, R34, UR21, RZ ;  /* 0x0000001522097c10 */ /* 0x000fe2000ff1e0ff */
[----:B------:R-:W-:-:S02]  /*3010*/  UIADD3 UR11, UPT, UPT, UR26, 0x1, URZ ;  /* 0x000000011a0b7890 */ /* 0x000fc4000fffe0ff */
[----:B------:R-:W-:Y:S02]  /*3020*/  UIMAD.WIDE.U32 UR12, UR25, 0x8, UR14 ;  /* 0x00000008190c78a5 */ /* 0x000fe4000f8e000e */
[----:B------:R-:W-:Y:S01]  /*3030*/  IMAD.X R15, RZ, RZ, UR23, P0 ;  /* 0x00000017ff0f7e24 */ /* 0x000fe200080e06ff */
[----:B------:R-:W-:-:S03]  /*3040*/  ULEA UR11, UR11, UR20, 0x3 ;  /* 0x000000140b0b7291 */ /* 0x000fc6000f8e18ff */
[----:B------:R-:W-:Y:S01]  /*3050*/  MOV R18, UR12 ;  /* 0x0000000c00127c02 */ /* 0x000fe20008000f00 */
        /* <DEDUP_REMOVED lines=9> */
[----:B------:R-:W-:Y:S01]  /*30f0*/  UIADD3 UR12, UPT, UPT, UR25, 0x1, URZ ;  /* 0x00000001190c7890 */ /* 0x000fe2000fffe0ff */
[----:B------:R-:W-:Y:S01]  /*3100*/  IADD3 R9, P0, PT, R32, UR21, RZ ;  /* 0x0000001520097c10 */ /* 0x000fe2000ff1e0ff */
[----:B------:R-:W-:-:S02]  /*3110*/  UIADD3 UR11, UPT, UPT, UR26, 0x2, URZ ;  /* 0x000000021a0b7890 */ /* 0x000fc4000fffe0ff */
[----:B------:R-:W-:Y:S02]  /*3120*/  UIMAD.WIDE.U32 UR12, UR12, 0x8, UR14 ;  /* 0x000000080c0c78a5 */ /* 0x000fe4000f8e000e */
[----:B------:R-:W-:Y:S01]  /*3130*/  IMAD.X R15, RZ, RZ, UR23, P0 ;  /* 0x00000017ff0f7e24 */ /* 0x000fe200080e06ff */
[----:B------:R-:W-:-:S09]  /*3140*/  ULEA UR11, UR11, UR20, 0x3 ;  /* 0x000000140b0b7291 */ /* 0x000fd2000f8e18ff */
[----:B------:R-:W4:Y:S01]  /*3150*/  LDL.64 R18, [UR11] ;  /* 0x0000000bff127983 */ /* 0x000f220008100a00 */
[----:B--2---:R-:W-:Y:S01]  /*3160*/  DMUL R24, R22, R24 ;  /* 0x0000001816187228 */ /* 0x004fe20000000000 */
[----:B------:R-:W-:-:S04]  /*3170*/  LEA R22, P0, R9, UR18, 0x3 ;  /* 0x0000001209167c11 */ /* 0x000fc8000f8018ff */
[----:B------:R-:W-:-:S03]  /*3180*/  LEA.HI.X R23, R9, UR19, R15, 0x3, P0 ;  /* 0x0000001309177c11 */ /* 0x000fc600080f1c0f */
[----:B---3--:R-:W-:Y:S01]  /*3190*/  DMUL R24, R24, R20 ;  /* 0x0000001418187228 */ /* 0x008fe20000000000 */
[----:B------:R-:W-:Y:S01]  /*31a0*/  IMAD.U32 R20, RZ, RZ, UR12 ;  /* 0x0000000cff147e24 */ /* 0x000fe2000f8e00ff */
[----:B------:R-:W-:-:S05]  /*31b0*/  MOV R21, UR13 ;  /* 0x0000000d00157c02 */ /* 0x000fca0008000f00 */
[----:B------:R0:W-:Y:S04]  /*31c0*/  REDG.E.ADD.F64.RN.STRONG.SM desc[UR16][R20.64], R24 ;  /* 0x00000018140079a6 */ /* 0x0001e8000c12bf10 */
[----:B0-----:R-:W4:Y:S04]  /*31d0*/  LDG.E.64 R20, desc[UR16][R22.64] ;  /* 0x0000001016147981 */ /* 0x001f28000c1e1b00 */
[----:B------:R-:W2:Y:S01]  /*31e0*/  LDG.E.64 R22, desc[UR16][R16.64] ;  /* 0x0000001010167981 */ /* 0x000ea2000c1e1b00 */
[----:B------:R-:W-:Y:S01]  /*31f0*/  UIADD3 UR12, UPT, UPT, UR25, 0x2, URZ ;  /* 0x00000002190c7890 */ /* 0x000fe2000fffe0ff */
[----:B------:R-:W-:Y:S01]  /*3200*/  IADD3 R9, P0, PT, R30, UR21, RZ ;  /* 0x000000151e097c10 */ /* 0x000fe2000ff1e0ff */
[----:B------:R-:W-:-:S02]  /*3210*/  UIADD3 UR11, UPT, UPT, UR26, 0x3, URZ ;  /* 0x000000031a0b7890 */ /* 0x000fc4000fffe0ff */
[----:B------:R-:W-:Y:S02]  /*3220*/  UIMAD.WIDE.U32 UR12, UR12, 0x8, UR14 ;  /* 0x000000080c0c78a5 */ /* 0x000fe4000f8e000e */
[----:B------:R-:W-:Y:S01]  /*3230*/  IMAD.X R15, RZ, RZ, UR23, P0 ;  /* 0x00000017ff0f7e24 */ /* 0x000fe200080e06ff */
[----:B------:R-:W-:-:S09]  /*3240*/  ULEA UR11, UR11, UR20, 0x3 ;  /* 0x000000140b0b7291 */ /* 0x000fd2000f8e18ff */
[----:B------:R-:W3:Y:S01]  /*3250*/  LDL.64 R24, [UR11] ;  /* 0x0000000bff187983 */ /* 0x000ee20008100a00 */
[----:B----4-:R-:W-:Y:S01]  /*3260*/  DMUL R20, R18, R20 ;  /* 0x0000001412147228 */ /* 0x010fe20000000000 */
[----:B------:R-:W-:-:S07]  /*3270*/  LEA R18, P0, R9, UR18, 0x3 ;  /* 0x0000001209127c11 */ /* 0x000fce000f8018ff */
[----:B--2---:R-:W-:Y:S01]  /*3280*/  DMUL R20, R20, R22 ;  /* 0x0000001614147228 */ /* 0x004fe20000000000 */
[----:B------:R-:W-:Y:S01]  /*3290*/  LEA.HI.X R19, R9, UR19, R15, 0x3, P0 ;  /* 0x0000001309137c11 */ /* 0x000fe200080f1c0f */
[----:B------:R-:W-:Y:S02]  /*32a0*/  IMAD.U32 R22, RZ, RZ, UR12 ;  /* 0x0000000cff167e24 */ /* 0x000fe4000f8e00ff */
[----:B------:R-:W-:-:S05]  /*32b0*/  IMAD.U32 R23, RZ, RZ, UR13 ;  /* 0x0000000dff177e24 */ /* 0x000fca000f8e00ff */
[----:B------:R0:W-:Y:S04]  /*32c0*/  REDG.E.ADD.F64.RN.STRONG.SM desc[UR16][R22.64], R20 ;  /* 0x00000014160079a6 */ /* 0x0001e8000c12bf10 */
[----:B0-----:R-:W3:Y:S04]  /*32d0*/  LDG.E.64 R20, desc[UR16][R18.64] ;  /* 0x0000001012147981 */ /* 0x001ee8000c1e1b00 */
[----:B------:R-:W2:Y:S01]  /*32e0*/  LDG.E.64 R18, desc[UR16][R16.64] ;  /* 0x0000001010127981 */ /* 0x000ea2000c1e1b00 */
[----:B------:R-:W-:Y:S01]  /*32f0*/  UIADD3 UR12, UPT, UPT, UR25, 0x3, URZ ;  /* 0x00000003190c7890 */ /* 0x000fe2000fffe0ff */
[----:B------:R-:W-:Y:S01]  /*3300*/  IADD3 R9, P0, PT, R28, UR21, RZ ;  /* 0x000000151c097c10 */ /* 0x000fe2000ff1e0ff */
[----:B------:R-:W-:-:S02]  /*3310*/  UIADD3 UR11, UPT, UPT, UR26, 0x4, URZ ;  /* 0x000000041a0b7890 */ /* 0x000fc4000fffe0ff */
[----:B------:R-:W-:Y:S01]  /*3320*/  UIMAD.WIDE.U32 UR12, UR12, 0x8, UR14 ;  /* 0x000000080c0c78a5 */ /* 0x000fe2000f8e000e */
[----:B------:R-:W-:Y:S01]  /*3330*/  IADD3.X R15, PT, PT, RZ, UR23, RZ, P0, !PT ;  /* 0x00000017ff0f7c10 */ /* 0x000fe200087fe4ff */
[----:B------:R-:W-:-:S09]  /*3340*/  ULEA UR11, UR11, UR20, 0x3 ;  /* 0x000000140b0b7291 */ /* 0x000fd2000f8e18ff */
[----:B------:R-:W4:Y:S01]  /*3350*/  LDL.64 R22, [UR11] ;  /* 0x0000000bff167983 */ /* 0x000f220008100a00 */
[----:B---3--:R-:W-:Y:S01]  /*3360*/  DMUL R20, R24, R20 ;  /* 0x0000001418147228 */ /* 0x008fe20000000000 */
[----:B------:R-:W-:-:S04]  /*3370*/  LEA R24, P0, R9, UR18, 0x3 ;  /* 0x0000001209187c11 */ /* 0x000fc8000f8018ff */
[----:B------:R-:W-:-:S03]  /*3380*/  LEA.HI.X R25, R9, UR19, R15, 0x3, P0 ;  /* 0x0000001309197c11 */ /* 0x000fc600080f1c0f */
[----:B--2---:R-:W-:Y:S01]  /*3390*/  DMUL R20, R20, R18 ;  /* 0x0000001214147228 */ /* 0x004fe20000000000 */
[----:B------:R-:W-:Y:S02]  /*33a0*/  IMAD.U32 R18, RZ, RZ, UR12 ;  /* 0x0000000cff127e24 */ /* 0x000fe4000f8e00ff */
[----:B------:R-:W-:-:S05]  /*33b0*/  IMAD.U32 R19, RZ, RZ, UR13 ;  /* 0x0000000dff137e24 */ /* 0x000fca000f8e00ff */
[----:B------:R0:W-:Y:S04]  /*33c0*/  REDG.E.ADD.F64.RN.STRONG.SM desc[UR16][R18.64], R20 ;  /* 0x00000014120079a6 */ /* 0x0001e8000c12bf10 */
[----:B0-----:R-:W4:Y:S04]  /*33d0*/  LDG.E.64 R18, desc[UR16][R24.64] ;  /* 0x0000001018127981 */ /* 0x001f28000c1e1b00 */
[----:B------:R-:W2:Y:S01]  /*33e0*/  LDG.E.64 R24, desc[UR16][R16.64] ;  /* 0x0000001010187981 */ /* 0x000ea2000c1e1b00 */
[----:B------:R-:W-:-:S04]  /*33f0*/  UIADD3 UR12, UPT, UPT, UR25, 0x4, URZ ;  /* 0x00000004190c7890 */ /* 0x000fc8000fffe0ff */
[----:B------:R-:W-:Y:S01]  /*3400*/  UIMAD.WIDE.U32 UR12, UR12, 0x8, UR14 ;  /* 0x000000080c0c78a5 */ /* 0x000fe2000f8e000e */
[----:B----4-:R-:W-:-:S08]  /*3410*/  DMUL R22, R22, R18 ;  /* 0x0000001216167228 */ /* 0x010fd00000000000 */
[----:B--2---:R-:W-:Y:S01]  /*3420*/  DMUL R24, R22, R24 ;  /* 0x0000001816187228 */ /* 0x004fe20000000000 */
[----:B------:R-:W-:Y:S01]  /*3430*/  IMAD.U32 R22, RZ, RZ, UR12 ;  /* 0x0000000cff167e24 */ /* 0x000fe2000f8e00ff */
[----:B------:R-:W-:-:S05]  /*3440*/  MOV R23, UR13 ;  /* 0x0000000d00177c02 */ /* 0x000fca0008000f00 */
[----:B------:R1:W-:Y:S01]  /*3450*/  REDG.E.ADD.F64.RN.STRONG.SM desc[UR16][R22.64], R24 ;  /* 0x00000018160079a6 */ /* 0x0003e2000c12bf10 */
[----:B------:R-:W-:-:S04]  /*3460*/  UIADD3 UR5, UPT, UPT, UR5, 0x8, URZ ;  /* 0x0000000805057890 */ /* 0x000fc8000fffe0ff */
[----:B------:R-:W-:Y:S01]  /*3470*/  UISETP.NE.AND UP1, UPT, UR5, URZ, UPT ;  /* 0x000000ff0500728c */ /* 0x000fe2000bf25270 */
[C---:B------:R-:W-:Y:S01]  /*3480*/  IMAD R36, R13.reuse, 0x8, R36 ;  /* 0x000000080d247824 */ /* 0x040fe200078e0224 */
[C---:B------:R-:W-:Y:S01]  /*3490*/  LEA R34, R13.reuse, R34, 0x3 ;  /* 0x000000220d227211 */ /* 0x040fe200078e18ff */
[C---:B------:R-:W-:Y:S01]  /*34a0*/  IMAD R8, R13.reuse, 0x8, R8 ;  /* 0x000000080d087824 */ /* 0x040fe200078e0208 */
[C---:B------:R-:W-:Y:S01]  /*34b0*/  LEA R26, R13.reuse, R26, 0x3 ;  /* 0x0000001a0d1a7211 */ /* 0x040fe200078e18ff */
[C---:B------:R-:W-:Y:S02]  /*34c0*/  IMAD R14, R13.reuse, 0x8, R14 ;  /* 0x000000080d0e7824 */ /* 0x040fe400078e020e */
[C---:B------:R-:W-:Y:S02]  /*34d0*/  IMAD R32, R13.reuse, 0x8, R32 ;  /* 0x000000080d207824 */ /* 0x040fe400078e0220 */
[C---:B------:R-:W-:Y:S02]  /*34e0*/  IMAD R30, R13.reuse, 0x8, R30 ;  /* 0x000000080d1e7824 */ /* 0x040fe400078e021e */
[----:B------:R-:W-:Y:S01]  /*34f0*/  IMAD R28, R13, 0x8, R28 ;  /* 0x000000080d1c7824 */ /* 0x000fe200078e021c */
[----:B------:R-:W-:-:S02]  /*3500*/  UIADD3 UR25, UPT, UPT, UR25, 0x8, URZ ;  /* 0x0000000819197890 */ /* 0x000fc4000fffe0ff */
[----:B------:R-:W-:Y:S01]  /*3510*/  UIADD3 UR26, UPT, UPT, UR26, 0x8, URZ ;  /* 0x000000081a1a7890 */ /* 0x000fe2000fffe0ff */
[----:B-1----:R-:W-:Y:S11]  /*3520*/  BRA.U UP1, `(.L_x_34) ;  /* 0xfffffff501d47547 */ /* 0x002ff6000b83ffff */
[----:B------:R-:W-:-:S05]  /*3530*/  UMOV UR5, UR7 ;  /* 0x0000000700057c82 */ /* 0x000fca0008000000 */
.L_x_33:
[----:B------:R-:W-:-:S04]  /*3540*/  ULOP3.LUT UR11, UR6, 0x7, URZ, 0xc0, !UPT ;  /* 0x00000007060b7892 */ /* 0x000fc8000f8ec0ff */
[----:B------:R-:W-:-:S09]  /*3550*/  UISETP.NE.AND UP1, UPT, UR11, URZ, UPT ;  /* 0x000000ff0b00728c */ /* 0x000fd2000bf25270 */
[----:B------:R-:W-:Y:S05]  /*3560*/  BRA.U !UP1, `(.L_x_32) ;  /* 0x0000000909107547 */ /* 0x000fea000b800000 */
[----:B------:R-:W-:Y:S01]  /*3570*/  ULOP3.LUT UP1, UR28, UR6, 0x3, URZ, 0xc0, !UPT ;  /* 0x00000003061c7892 */ /* 0x000fe2000f82c0ff */
[----:B------:R-:W-:Y:S11]  /*3580*/  BRA.U !UP0, `(.L_x_35) ;  /* 0x0000000508187547 */ /* 0x000ff6000b800000 */
[----:B------:R-:W-:Y:S01]  /*3590*/  IMAD R22, R13, UR5, R10 ;  /* 0x000000050d167c24 */ /* 0x000fe2000f8e020a */
[----:B------:R-:W-:Y:S01]  /*35a0*/  UIADD3 UR11, UPT, UPT, UR10, UR5, URZ ;  /* 0x000000050a0b7290 */ /* 0x000fe2000fffe0ff */
[----:B------:R-:W0:Y:S03]  /*35b0*/  LDCU.64 UR14, c[0x0][0x398] ;  /* 0x00007300ff0e77ac */ /* 0x000e260008000a00 */
[----:B------:R-:W-:Y:S01]  /*35c0*/  IADD3 R8, P0, PT, R22, UR21, RZ ;  /* 0x0000001516087c10 */ /* 0x000fe2000ff1e0ff */
[----:B------:R-:W-:-:S04]  /*35d0*/  ULEA UR12, UR11, UR20, 0x3 ;  /* 0x000000140b0c7291 */ /* 0x000fc8000f8e18ff */
[----:B------:R-:W-:Y:S01]  /*35e0*/  IMAD.X R9, RZ, RZ, UR23, P0 ;  /* 0x00000017ff097e24 */ /* 0x000fe200080e06ff */
[----:B------:R-:W-:-:S04]  /*35f0*/  LEA R20, P0, R8, UR18, 0x3 ;  /* 0x0000001208147c11 */ /* 0x000fc8000f8018ff */
[----:B------:R-:W-:Y:S01]  /*3600*/  LEA.HI.X R21, R8, UR19, R9, 0x3, P0 ;  /* 0x0000001308157c11 */ /* 0x000fe200080f1c09 */
[----:B------:R-:W2:Y:S04]  /*3610*/  LDL.64 R14, [UR12] ;  /* 0x0000000cff0e7983 */ /* 0x000ea80008100a00 */
[----:B------:R-:W2:Y:S04]  /*3620*/  LDG.E.64 R18, desc[UR16][R20.64] ;  /* 0x0000001014127981 */ /* 0x000ea8000c1e1b00 */
[----:B------:R-:W3:Y:S01]  /*3630*/  LDG.E.64 R8, desc[UR16][R16.64] ;  /* 0x0000001010087981 */ /* 0x000ee2000c1e1b00 */
[----:B------:R-:W-:Y:S01]  /*3640*/  IMAD.IADD R22, R13, 0x1, R22 ;  /* 0x000000010d167824 */ /* 0x000fe200078e0216 */
[----:B------:R-:W-:-:S02]  /*3650*/  UIADD3 UR25, UPT, UPT, UR11, UR24, URZ ;  /* 0x000000180b197290 */ /* 0x000fc4000fffe0ff */
[----:B------:R-:W-:Y:S02]  /*3660*/  UIADD3 UR12, UPT, UPT, UR11, 0x1, URZ ;  /* 0x000000010b0c7890 */ /* 0x000fe4000fffe0ff */
[----:B0-----:R-:W-:Y:S02]  /*3670*/  UIMAD.WIDE.U32 UR26, UR25, 0x8, UR14 ;  /* 0x00000008191a78a5 */ /* 0x001fe4000f8e000e */
[----:B------:R-:W-:-:S04]  /*3680*/  ULEA UR12, UR12, UR20, 0x3 ;  /* 0x000000140c0c7291 */ /* 0x000fc8000f8e18ff */
[----:B------:R-:W-:Y:S01]  /*3690*/  IMAD.U32 R25, RZ, RZ, UR27 ;  /* 0x0000001bff197e24 */ /* 0x000fe2000f8e00ff */
[----:B--2---:R-:W-:Y:S01]  /*36a0*/  DMUL R18, R14, R18 ;  /* 0x000000120e127228 */ /* 0x004fe20000000000 */
[----:B------:R-:W-:-:S05]  /*36b0*/  IADD3 R15, P0, PT, R22, UR21, RZ ;  /* 0x00000015160f7c10 */ /* 0x000fca000ff1e0ff */
[----:B------:R-:W-:Y:S01]  /*36c0*/  IMAD.X R24, RZ, RZ, UR23, P0 ;  /* 0x00000017ff187e24 */ /* 0x000fe200080e06ff */
[C---:B------:R-:W-:Y:S01]  /*36d0*/  LEA R14, P0, R15.reuse, UR18, 0x3 ;  /* 0x000000120f0e7c11 */ /* 0x040fe2000f8018ff */
[----:B---3--:R-:W-:Y:S01]  /*36e0*/  DMUL R20, R18, R8 ;  /* 0x0000000812147228 */ /* 0x008fe20000000000 */
[----:B------:R-:W2:Y:S02]  /*36f0*/  LDL.64 R8, [UR12] ;  /* 0x0000000cff087983 */ /* 0x000ea40008100a00 */
[----:B------:R-:W-:Y:S02]  /*3700*/  LEA.HI.X R15, R15, UR19, R24, 0x3, P0 ;  /* 0x000000130f0f7c11 */ /* 0x000fe400080f1c18 */
[----:B------:R-:W-:-:S05]  /*3710*/  MOV R24, UR26 ;  /* 0x0000001a00187c02 */ /* 0x000fca0008000f00 */
[----:B------:R0:W-:Y:S04]  /*3720*/  REDG.E.ADD.F64.RN.STRONG.SM desc[UR16][R24.64], R20 ;  /* 0x00000014180079a6 */ /* 0x0001e8000c12bf10 */
[----:B------:R-:W2:Y:S04]  /*3730*/  LDG.E.64 R14, desc[UR16][R14.64] ;  /* 0x000000100e0e7981 */ /* 0x000ea8000c1e1b00 */
[----:B------:R-:W3:Y:S01]  /*3740*/  LDG.E.64 R18, desc[UR16][R16.64] ;  /* 0x0000001010127981 */ /* 0x000ee2000c1e1b00 */
[----:B------:R-:W-:Y:S01]  /*3750*/  IMAD.IADD R26, R13, 0x1, R22 ;  /* 0x000000010d1a7824 */ /* 0x000fe200078e0216 */
[----:B------:R-:W-:-:S02]  /*3760*/  UIADD3 UR12, UPT, UPT, UR22, UR11, URZ ;  /* 0x0000000b160c7290 */ /* 0x000fc4000fffe0ff */
[----:B------:R-:W-:Y:S02]  /*3770*/  UIADD3 UR26, UPT, UPT, UR11, 0x2, URZ ;  /* 0x000000020b1a7890 */ /* 0x000fe4000fffe0ff */
[----:B------:R-:W-:Y:S02]  /*3780*/  UIMAD.WIDE.U32 UR12, UR12, 0x8, UR14 ;  /* 0x000000080c0c78a5 */ /* 0x000fe4000f8e000e */
[----:B------:R-:W-:-:S04]  /*3790*/  ULEA UR26, UR26, UR20, 0x3 ;  /* 0x000000141a1a7291 */ /* 0x000fc8000f8e18ff */
[----:B0-----:R-:W-:Y:S01]  /*37a0*/  MOV R24, UR12 ;  /* 0x0000000c00187c02 */ /* 0x001fe20008000f00 */
[----:B------:R-:W-:Y:S01]  /*37b0*/  IMAD.U32 R25, RZ, RZ, UR13 ;  /* 0x0000000dff197e24 */ /* 0x000fe2000f8e00ff */
[----:B--2---:R-:W-:Y:S01]  /*37c0*/  DMUL R22, R8, R14 ;  /* 0x0000000e08167228 */ /* 0x004fe20000000000 */
[----:B------:R-:W-:Y:S02]  /*37d0*/  IADD3 R9, P0, PT, R26, UR21, RZ ;  /* 0x000000151a097c10 */ /* 0x000fe4000ff1e0ff */
[----:B------:R-:W2:Y:S03]  /*37e0*/  LDL.64 R14, [UR26] ;  /* 0x0000001aff0e7983 */ /* 0x000ea60008100a00 */
[----:B------:R-:W-:Y:S01]  /*37f0*/  IMAD.X R28, RZ, RZ, UR23, P0 ;  /* 0x00000017ff1c7e24 */ /* 0x000fe200080e06ff */
[----:B------:R-:W-:Y:S01]  /*3800*/  LEA R8, P0, R9, UR18, 0x3 ;  /* 0x0000001209087c11 */ /* 0x000fe2000f8018ff */
[----:B---3--:R-:W-:-:S03]  /*3810*/  DMUL R20, R22, R18 ;  /* 0x0000001216147228 */ /* 0x008fc60000000000 */
[----:B------:R-:W-:-:S04]  /*3820*/  LEA.HI.X R9, R9, UR19, R28, 0x3, P0 ;  /* 0x0000001309097c11 */ /* 0x000fc800080f1c1c */
[----:B------:R0:W-:Y:S04]  /*3830*/  REDG.E.ADD.F64.RN.STRONG.SM desc[UR16][R24.64], R20 ;  /* 0x00000014180079a6 */ /* 0x0001e8000c12bf10 */
[----:B------:R-:W2:Y:S04]  /*3840*/  LDG.E.64 R8, desc[UR16][R8.64] ;  /* 0x0000001008087981 */ /* 0x000ea8000c1e1b00 */
[----:B------:R-:W3:Y:S01]  /*3850*/  LDG.E.64 R18, desc[UR16][R16.64] ;  /* 0x0000001010127981 */ /* 0x000ee2000c1e1b00 */
[----:B------:R-:W-:Y:S01]  /*3860*/  IMAD.IADD R26, R13, 0x1, R26 ;  /* 0x000000010d1a7824 */ /* 0x000fe200078e021a */
[----:B------:R-:W-:-:S04]  /*3870*/  UIADD3 UR12, UPT, UPT, UR25, 0x2, URZ ;  /* 0x00000002190c7890 */ /* 0x000fc8000fffe0ff */
[----:B------:R-:W-:Y:S01]  /*3880*/  IADD3 R26, P0, PT, R26, UR21, RZ ;  /* 0x000000151a1a7c10 */ /* 0x000fe2000ff1e0ff */
[----:B------:R-:W-:Y:S02]  /*3890*/  UIADD3 UR11, UPT, UPT, UR11, 0x3, URZ ;  /* 0x000000030b0b7890 */ /* 0x000fe4000fffe0ff */
[----:B------:R-:W-:Y:S02]  /*38a0*/  UIMAD.WIDE.U32 UR12, UR12, 0x8, UR14 ;  /* 0x000000080c0c78a5 */ /* 0x000fe4000f8e000e */
[----:B------:R-:W-:Y:S01]  /*38b0*/  ULEA UR11, UR11, UR20, 0x3 ;  /* 0x000000140b0b7291 */ /* 0x000fe2000f8e18ff */
[----:B--2---:R-:W-:Y:S01]  /*38c0*/  DMUL R22, R14, R8 ;  /* 0x000000080e167228 */ /* 0x004fe20000000000 */
[----:B------:R-:W-:Y:S01]  /*38d0*/  IMAD.X R15, RZ, RZ, UR23, P0 ;  /* 0x00000017ff0f7e24 */ /* 0x000fe200080e06ff */
[----:B------:R-:W-:-:S06]  /*38e0*/  LEA R14, P0, R26, UR18, 0x3 ;  /* 0x000000121a0e7c11 */ /* 0x000fcc000f8018ff */
[----:B------:R-:W2:Y:S01]  /*38f0*/  LDL.64 R8, [UR11] ;  /* 0x0000000bff087983 */ /* 0x000ea20008100a00 */
[----:B---3--:R-:W-:Y:S01]  /*3900*/  DMUL R18, R22, R18 ;  /* 0x0000001216127228 */ /* 0x008fe20000000000 */
[----:B------:R-:W-:Y:S01]  /*3910*/  LEA.HI.X R15, R26, UR19, R15, 0x3, P0 ;  /* 0x000000131a0f7c11 */ /* 0x000fe200080f1c0f */
[----:B------:R-:W-:Y:S01]  /*3920*/  IMAD.U32 R23, RZ, RZ, UR13 ;  /* 0x0000000dff177e24 */ /* 0x000fe2000f8e00ff */
[----:B------:R-:W-:-:S05]  /*3930*/  MOV R22, UR12 ;  /* 0x0000000c00167c02 */ /* 0x000fca0008000f00 */
[----:B------:R1:W-:Y:S04]  /*3940*/  REDG.E.ADD.F64.RN.STRONG.SM desc[UR16][R22.64], R18 ;  /* 0x00000012160079a6 */ /* 0x0003e8000c12bf10 */
[----:B------:R-:W2:Y:S04]  /*3950*/  LDG.E.64 R14, desc[UR16][R14.64] ;  /* 0x000000100e0e7981 */ /* 0x000ea8000c1e1b00 */
[----:B0-----:R-:W3:Y:S01]  /*3960*/  LDG.E.64 R20, desc[UR16][R16.64] ;  /* 0x0000001010147981 */ /* 0x001ee2000c1e1b00 */
[----:B------:R-:W-:-:S04]  /*3970*/  UIADD3 UR12, UPT, UPT, UR25, 0x3, URZ ;  /* 0x00000003190c7890 */ /* 0x000fc8000fffe0ff */
[----:B------:R-:W-:Y:S01]  /*3980*/  UIMAD.WIDE.U32 UR12, UR12, 0x8, UR14 ;  /* 0x000000080c0c78a5 */ /* 0x000fe2000f8e000e */
[----:B--2---:R-:W-:-:S08]  /*3990*/  DMUL R8, R8, R14 ;  /* 0x0000000e08087228 */ /* 0x004fd00000000000 */
[----:B---3--:R-:W-:Y:S01]  /*39a0*/  DMUL R8, R8, R20 ;  /* 0x0000001408087228 */ /* 0x008fe20000000000 */
[----:B------:R-:W-:Y:S02]  /*39b0*/  IMAD.U32 R20, RZ, RZ, UR12 ;  /* 0x0000000cff147e24 */ /* 0x000fe4000f8e00ff */
[----:B------:R-:W-:-:S05]  /*39c0*/  IMAD.U32 R21, RZ, RZ, UR13 ;  /* 0x0000000dff157e24 */ /* 0x000fca000f8e00ff */
[----:B------:R1:W-:Y:S01]  /*39d0*/  REDG.E.ADD.F64.RN.STRONG.SM desc[UR16][R20.64], R8 ;  /* 0x00000008140079a6 */ /* 0x0003e2000c12bf10 */
[----:B------:R-:W-:-:S12]  /*39e0*/  UIADD3 UR5, UPT, UPT, UR5, 0x4, URZ ;  /* 0x0000000405057890 */ /* 0x000fd8000fffe0ff */
.L_x_35:
[----:B------:R-:W-:Y:S05]  /*39f0*/  BRA.U !UP1, `(.L_x_32) ;  /* 0x0000000109ec7547 */ /* 0x000fea000b800000 */
[----:B------:R-:W-:Y:S02]  /*3a00*/  UISETP.NE.AND UP1, UPT, UR28, 0x1, UPT ;  /* 0x000000011c00788c */ /* 0x000fe4000bf25270 */
[----:B------:R-:W-:-:S04]  /*3a10*/  ULOP3.LUT UR11, UR6, 0x1, URZ, 0xc0, !UPT ;  /* 0x00000001060b7892 */ /* 0x000fc8000f8ec0ff */
[----:B------:R-:W-:-:S03]  /*3a20*/  UISETP.NE.U32.AND UP2, UPT, UR11, 0x1, UPT ;  /* 0x000000010b00788c */ /* 0x000fc6000bf45070 */
[----:B------:R-:W-:Y:S08]  /*3a30*/  BRA.U !UP1, `(.L_x_36) ;  /* 0x0000000109907547 */ /* 0x000ff0000b800000 */
[----:B-1----:R-:W-:Y:S01]  /*3a40*/  IMAD R20, R13, UR5, R10 ;  /* 0x000000050d147c24 */ /* 0x002fe2000f8e020a */
[----:B------:R-:W-:-:S04]  /*3a50*/  UIADD3 UR11, UPT, UPT, UR10, UR5, URZ ;  /* 0x000000050a0b7290 */ /* 0x000fc8000fffe0ff */
[----:B------:R-:W-:Y:S01]  /*3a60*/  IADD3 R8, P0, PT, R20, UR21, RZ ;  /* 0x0000001514087c10 */ /* 0x000fe2000ff1e0ff */
[----:B------:R-:W-:-:S03]  /*3a70*/  ULEA UR12, UR11, UR20, 0x3 ;  /* 0x000000140b0c7291 */ /* 0x000fc6000f8e18ff */
[----:B------:R-:W-:Y:S02]  /*3a80*/  IADD3.X R9, PT, PT, RZ, UR23, RZ, P0, !PT ;  /* 0x00000017ff097c10 */ /* 0x000fe400087fe4ff */
[----:B------:R-:W-:-:S04]  /*3a90*/  LEA R14, P0, R8, UR18, 0x3 ;  /* 0x00000012080e7c11 */ /* 0x000fc8000f8018ff */
[----:B------:R-:W-:Y:S01]  /*3aa0*/  LEA.HI.X R15, R8, UR19, R9, 0x3, P0 ;  /* 0x00000013080f7c11 */ /* 0x000fe200080f1c09 */
[----:B------:R-:W2:Y:S01]  /*3ab0*/  LDL.64 R18, [UR12] ;  /* 0x0000000cff127983 */ /* 0x000ea20008100a00 */
[----:B------:R-:W0:Y:S03]  /*3ac0*/  LDCU.64 UR12, c[0x0][0x398] ;  /* 0x00007300ff0c77ac */ /* 0x000e260008000a00 */
[----:B------:R-:W3:Y:S04]  /*3ad0*/  LDG.E.64 R8, desc[UR16][R16.64] ;  /* 0x0000001010087981 */ /* 0x000ee8000c1e1b00 */
[----:B------:R-:W2:Y:S01]  /*3ae0*/  LDG.E.64 R14, desc[UR16][R14.64] ;  /* 0x000000100e0e7981 */ /* 0x000ea2000c1e1b00 */
[----:B------:R-:W-:Y:S01]  /*3af0*/  IMAD.IADD R20, R13, 0x1, R20 ;  /* 0x000000010d147824 */ /* 0x000fe200078e0214 */
[----:B------:R-:W-:-:S04]  /*3b00*/  UIADD3 UR14, UPT, UPT, UR11, UR24, URZ ;  /* 0x000000180b0e7290 */ /* 0x000fc8000fffe0ff */
[----:B------:R-:W-:Y:S01]  /*3b10*/  IADD3 R20, P0, PT, R20, UR21, RZ ;  /* 0x0000001514147c10 */ /* 0x000fe2000ff1e0ff */
[----:B------:R-:W-:Y:S02]  /*3b20*/  UIADD3 UR25, UPT, UPT, UR11, 0x1, URZ ;  /* 0x000000010b197890 */ /* 0x000fe4000fffe0ff */
[----:B0-----:R-:W-:Y:S02]  /*3b30*/  UIMAD.WIDE.U32 UR14, UR14, 0x8, UR12 ;  /* 0x000000080e0e78a5 */ /* 0x001fe4000f8e000c */
[----:B------:R-:W-:Y:S01]  /*3b40*/  IMAD.X R21, RZ, RZ, UR23, P0 ;  /* 0x00000017ff157e24 */ /* 0x000fe200080e06ff */
[----:B------:R-:W-:-:S03]  /*3b50*/  ULEA UR25, UR25, UR20, 0x3 ;  /* 0x0000001419197291 */ /* 0x000fc6000f8e18ff */
[----:B------:R-:W-:Y:S01]  /*3b60*/  IMAD.U32 R22, RZ, RZ, UR14 ;  /* 0x0000000eff167e24 */ /* 0x000fe2000f8e00ff */
[----:B------:R-:W-:Y:S01]  /*3b70*/  MOV R23, UR15 ;  /* 0x0000000f00177c02 */ /* 0x000fe20008000f00 */
[----:B--2---:R-:W-:Y:S01]  /*3b80*/  DMUL R18, R18, R14 ;  /* 0x0000000e12127228 */ /* 0x004fe20000000000 */
[----:B------:R-:W-:-:S04]  /*3b90*/  LEA R14, P0, R20, UR18, 0x3 ;  /* 0x00000012140e7c11 */ /* 0x000fc8000f8018ff */
[----:B------:R-:W-:-:S03]  /*3ba0*/  LEA.HI.X R15, R20, UR19, R21, 0x3, P0 ;  /* 0x00000013140f7c11 */ /* 0x000fc600080f1c15 */
[----:B---3--:R-:W-:Y:S02]  /*3bb0*/  DMUL R8, R18, R8 ;  /* 0x0000000812087228 */ /* 0x008fe40000000000 */
[----:B------:R-:W2:Y:S05]  /*3bc0*/  LDL.64 R18, [UR25] ;  /* 0x00000019ff127983 */ /* 0x000eaa0008100a00 */
[----:B------:R0:W-:Y:S04]  /*3bd0*/  REDG.E.ADD.F64.RN.STRONG.SM desc[UR16][R22.64], R8 ;  /* 0x00000008160079a6 */ /* 0x0001e8000c12bf10 */
[----:B------:R-:W2:Y:S04]  /*3be0*/  LDG.E.64 R14, desc[UR16][R14.64] ;  /* 0x000000100e0e7981 */ /* 0x000ea8000c1e1b00 */
[----:B------:R-:W3:Y:S01]  /*3bf0*/  LDG.E.64 R20, desc[UR16][R16.64] ;  /* 0x0000001010147981 */ /* 0x000ee2000c1e1b00 */
[----:B------:R-:W-:-:S04]  /*3c00*/  UIADD3 UR11, UPT, UPT, UR22, UR11, URZ ;  /* 0x0000000b160b7290 */ /* 0x000fc8000fffe0ff */
[----:B------:R-:W-:Y:S01]  /*3c10*/  UIMAD.WIDE.U32 UR12, UR11, 0x8, UR12 ;  /* 0x000000080b0c78a5 */ /* 0x000fe2000f8e000c */
[----:B--2---:R-:W-:-:S08]  /*3c20*/  DMUL R18, R18, R14 ;  /* 0x0000000e12127228 */ /* 0x004fd00000000000 */
[----:B---3--:R-:W-:Y:S01]  /*3c30*/  DMUL R18, R18, R20 ;  /* 0x0000001412127228 */ /* 0x008fe20000000000 */
[----:B------:R-:W-:Y:S02]  /*3c40*/  IMAD.U32 R20, RZ, RZ, UR12 ;  /* 0x0000000cff147e24 */ /* 0x000fe4000f8e00ff */
[----:B------:R-:W-:-:S05]  /*3c50*/  IMAD.U32 R21, RZ, RZ, UR13 ;  /* 0x0000000dff157e24 */ /* 0x000fca000f8e00ff */
[----:B------:R0:W-:Y:S01]  /*3c60*/  REDG.E.ADD.F64.RN.STRONG.SM desc[UR16][R20.64], R18 ;  /* 0x00000012140079a6 */ /* 0x0001e2000c12bf10 */
[----:B------:R-:W-:-:S12]  /*3c70*/  UIADD3 UR5, UPT, UPT, UR5, 0x2, URZ ;  /* 0x0000000205057890 */ /* 0x000fd8000fffe0ff */
.L_x_36:
[----:B------:R-:W-:Y:S05]  /*3c80*/  BRA.U UP2, `(.L_x_32) ;  /* 0x0000000102487547 */ /* 0x000fea000b800000 */
[----:B01----:R-:W-:Y:S01]  /*3c90*/  IMAD R8, R13, UR5, R10 ;  /* 0x000000050d087c24 */ /* 0x003fe2000f8e020a */
[----:B------:R-:W-:Y:S01]  /*3ca0*/  UIADD3 UR5, UPT, UPT, UR10, UR5, URZ ;  /* 0x000000050a057290 */ /* 0x000fe2000fffe0ff */
[----:B------:R-:W2:Y:S03]  /*3cb0*/  LDG.E.64 R16, desc[UR16][R16.64] ;  /* 0x0000001010107981 */ /* 0x000ea6000c1e1b00 */
[----:B------:R-:W-:Y:S01]  /*3cc0*/  IADD3 R8, P0, PT, R8, UR21, RZ ;  /* 0x0000001508087c10 */ /* 0x000fe2000ff1e0ff */
[----:B------:R-:W-:-:S04]  /*3cd0*/  ULEA UR10, UR5, UR20, 0x3 ;  /* 0x00000014050a7291 */ /* 0x000fc8000f8e18ff */
[----:B------:R-:W-:Y:S01]  /*3ce0*/  IMAD.X R9, RZ, RZ, UR23, P0 ;  /* 0x00000017ff097e24 */ /* 0x000fe200080e06ff */
[----:B------:R-:W-:-:S04]  /*3cf0*/  LEA R14, P0, R8, UR18, 0x3 ;  /* 0x00000012080e7c11 */ /* 0x000fc8000f8018ff */
[----:B------:R-:W-:Y:S02]  /*3d00*/  LEA.HI.X R15, R8, UR19, R9, 0x3, P0 ;  /* 0x00000013080f7c11 */ /* 0x000fe400080f1c09 */
[----:B------:R-:W3:Y:S01]  /*3d10*/  LDL.64 R8, [UR10] ;  /* 0x0000000aff087983 */ /* 0x000ee20008100a00 */
[----:B------:R-:W0:Y:S03]  /*3d20*/  LDCU.64 UR10, c[0x0][0x398] ;  /* 0x00007300ff0a77ac */ /* 0x000e260008000a00 */
[----:B------:R-:W3:Y:S01]  /*3d30*/  LDG.E.64 R14, desc[UR16][R14.64] ;  /* 0x000000100e0e7981 */ /* 0x000ee2000c1e1b00 */
[----:B------:R-:W-:-:S04]  /*3d40*/  UIADD3 UR5, UPT, UPT, UR5, UR24, URZ ;  /* 0x0000001805057290 */ /* 0x000fc8000fffe0ff */
[----:B0-----:R-:W-:-:S06]  /*3d50*/  UIMAD.WIDE.U32 UR10, UR5, 0x8, UR10 ;  /* 0x00000008050a78a5 */ /* 0x001fcc000f8e000a */
[----:B------:R-:W-:Y:S01]  /*3d60*/  MOV R18, UR10 ;  /* 0x0000000a00127c02 */ /* 0x000fe20008000f00 */
[----:B------:R-:W-:Y:S01]  /*3d70*/  IMAD.U32 R19, RZ, RZ, UR11 ;  /* 0x0000000bff137e24 */ /* 0x000fe2000f8e00ff */
[----:B---3--:R-:W-:-:S08]  /*3d80*/  DMUL R8, R8, R14 ;  /* 0x0000000e08087228 */ /* 0x008fd00000000000 */
[----:B--2---:R-:W-:-:S07]  /*3d90*/  DMUL R8, R8, R16 ;  /* 0x0000001008087228 */ /* 0x004fce0000000000 */
[----:B------:R2:W-:Y:S04]  /*3da0*/  REDG.E.ADD.F64.RN.STRONG.SM desc[UR16][R18.64], R8 ;  /* 0x00000008120079a6 */ /* 0x0005e8000c12bf10 */
.L_x_32:
[----:B------:R-:W-:-:S04]  /*3db0*/  UIADD3 UR4, UPT, UPT, UR4, 0x1, URZ ;  /* 0x0000000104047890 */ /* 0x000fc8000fffe0ff */
[----:B------:R-:W-:-:S09]  /*3dc0*/  UISETP.GT.U32.AND UP1, UPT, UR9, UR4, UPT ;  /* 0x000000040900728c */ /* 0x000fd2000bf24070 */
[----:B------:R-:W-:Y:S05]  /*3dd0*/  BRA.U UP1, `(.L_x_37) ;  /* 0xffffffed01487547 */ /* 0x000fea000b83ffff */
[----:B------:R-:W-:Y:S05]  /*3de0*/  EXIT ;  /* 0x000000000000794d */ /* 0x000fea0003800000 */
        .weak           $__internal_0_$__cuda_sm20_dblrcp_rn_slowpath_v3
        .type           $__internal_0_$__cuda_sm20_dblrcp_rn_slowpath_v3,@function
        .size           $__internal_0_$__cuda_sm20_dblrcp_rn_slowpath_v3,($__internal_1_$__cuda_sm20_dsqrt_rn_f64_mediumpath_v1 - $__internal_0_$__cuda_sm20_dblrcp_rn_slowpath_v3)
$__internal_0_$__cuda_sm20_dblrcp_rn_slowpath_v3:
[----:B------:R-:W-:Y:S01]  /*3df0*/  DSETP.GTU.AND P0, PT, |R8|, +INF , PT ;  /* 0x7ff000000800742a */ /* 0x000fe20003f0c200 */
[----:B------:R-:W-:-:S13]  /*3e00*/  BSSY.RECONVERGENT B1, `(.L_x_38) ;  /* 0x0000022000017945 */ /* 0x000fda0003800200 */
[----:B------:R-:W-:Y:S05]  /*3e10*/  @P0 BRA `(.L_x_39) ;  /* 0x0000000000780947 */ /* 0x000fea0003800000 */
[----:B------:R-:W-:-:S05]  /*3e20*/  LOP3.LUT R25, R9, 0x7fffffff, RZ, 0xc0, !PT ;  /* 0x7fffffff09197812 */ /* 0x000fca00078ec0ff */
[----:B------:R-:W-:-:S05]  /*3e30*/  VIADD R22, R25, 0xffffffff ;  /* 0xffffffff19167836 */ /* 0x000fca0000000000 */
[----:B------:R-:W-:-:S13]  /*3e40*/  ISETP.GE.U32.AND P0, PT, R22, 0x7fefffff, PT ;  /* 0x7fefffff1600780c */ /* 0x000fda0003f06070 */
[----:B------:R-:W-:Y:S01]  /*3e50*/  @P0 LOP3.LUT R23, R9, 0x7ff00000, RZ, 0x3c, !PT ;  /* 0x7ff0000009170812 */ /* 0x000fe200078e3cff */
[----:B------:R-:W-:Y:S01]  /*3e60*/  @P0 IMAD.MOV.U32 R22, RZ, RZ, RZ ;  /* 0x000000ffff160224 */ /* 0x000fe200078e00ff */
[----:B------:R-:W-:Y:S06]  /*3e70*/  @P0 BRA `(.L_x_40) ;  /* 0x0000000000680947 */ /* 0x000fec0003800000 */
[----:B------:R-:W-:-:S13]  /*3e80*/  ISETP.GE.U32.AND P0, PT, R25, 0x1000001, PT ;  /* 0x010000011900780c */ /* 0x000fda0003f06070 */
[----:B------:R-:W-:Y:S05]  /*3e90*/  @!P0 BRA `(.L_x_41) ;  /* 0x0000000000348947 */ /* 0x000fea0003800000 */
[----:B------:R-:W-:Y:S01]  /*3ea0*/  IADD3 R23, PT, PT, R9, -0x3fe00000, RZ ;  /* 0xc020000009177810 */ /* 0x000fe20007ffe0ff */
[----:B------:R-:W-:-:S03]  /*3eb0*/  IMAD.MOV.U32 R22, RZ, RZ, R8 ;  /* 0x000000ffff167224 */ /* 0x000fc600078e0008 */
[----:B------:R-:W0:Y:S03]  /*3ec0*/  MUFU.RCP64H R25, R23 ;  /* 0x0000001700197308 */ /* 0x000e260000001800 */
[----:B0-----:R-:W-:-:S08]  /*3ed0*/  DFMA R26, -R22, R24, 1 ;  /* 0x3ff00000161a742b */ /* 0x001fd00000000118 */
[----:B------:R-:W-:-:S08]  /*3ee0*/  DFMA R26, R26, R26, R26 ;  /* 0x0000001a1a1a722b */ /* 0x000fd0000000001a */
[----:B------:R-:W-:-:S08]  /*3ef0*/  DFMA R26, R24, R26, R24 ;  /* 0x0000001a181a722b */ /* 0x000fd00000000018 */
[----:B------:R-:W-:-:S08]  /*3f00*/  DFMA R24, -R22, R26, 1 ;  /* 0x3ff000001618742b */ /* 0x000fd0000000011a */
[----:B------:R-:W-:-:S08]  /*3f10*/  DFMA R24, R26, R24, R26 ;  /* 0x000000181a18722b */ /* 0x000fd0000000001a */
[----:B------:R-:W-:-:S08]  /*3f20*/  DMUL R24, R24, 2.2250738585072013831e-308 ;  /* 0x0010000018187828 */ /* 0x000fd00000000000 */
[----:B------:R-:W-:-:S08]  /*3f30*/  DFMA R8, -R8, R24, 1 ;  /* 0x3ff000000808742b */ /* 0x000fd00000000118 */
[----:B------:R-:W-:-:S08]  /*3f40*/  DFMA R8, R8, R8, R8 ;  /* 0x000000080808722b */ /* 0x000fd00000000008 */
[----:B------:R-:W-:Y:S01]  /*3f50*/  DFMA R22, R24, R8, R24 ;  /* 0x000000081816722b */ /* 0x000fe20000000018 */
[----:B------:R-:W-:Y:S10]  /*3f60*/  BRA `(.L_x_40) ;  /* 0x00000000002c7947 */ /* 0x000ff40003800000 */
.L_x_41:
[----:B------:R-:W-:-:S06]  /*3f70*/  DMUL R8, R8, 8.11296384146066816958e+31 ;  /* 0x4690000008087828 */ /* 0x000fcc0000000000 */
[----:B------:R-:W0:Y:S02]  /*3f80*/  MUFU.RCP64H R25, R9 ;  /* 0x0000000900197308 */ /* 0x000e240000001800 */
[----:B0-----:R-:W-:-:S08]  /*3f90*/  DFMA R22, -R8, R24, 1 ;  /* 0x3ff000000816742b */ /* 0x001fd00000000118 */
[----:B------:R-:W-:-:S08]  /*3fa0*/  DFMA R22, R22, R22, R22 ;  /* 0x000000161616722b */ /* 0x000fd00000000016 */
[----:B------:R-:W-:-:S08]  /*3fb0*/  DFMA R22, R24, R22, R24 ;  /* 0x000000161816722b */ /* 0x000fd00000000018 */
[----:B------:R-:W-:-:S08]  /*3fc0*/  DFMA R24, -R8, R22, 1 ;  /* 0x3ff000000818742b */ /* 0x000fd00000000116 */
[----:B------:R-:W-:-:S08]  /*3fd0*/  DFMA R22, R22, R24, R22 ;  /* 0x000000181616722b */ /* 0x000fd00000000016 */
[----:B------:R-:W-:Y:S01]  /*3fe0*/  DMUL R22, R22, 8.11296384146066816958e+31 ;  /* 0x4690000016167828 */ /* 0x000fe20000000000 */
[----:B------:R-:W-:Y:S10]  /*3ff0*/  BRA `(.L_x_40) ;  /* 0x0000000000087947 */ /* 0x000ff40003800000 */
.L_x_39:
[----:B------:R-:W-:Y:S01]  /*4000*/  LOP3.LUT R23, R9, 0x80000, RZ, 0xfc, !PT ;  /* 0x0008000009177812 */ /* 0x000fe200078efcff */
[----:B------:R-:W-:-:S07]  /*4010*/  IMAD.MOV.U32 R22, RZ, RZ, R8 ;  /* 0x000000ffff167224 */ /* 0x000fce00078e0008 */
.L_x_40:
[----:B------:R-:W-:Y:S05]  /*4020*/  BSYNC.RECONVERGENT B1 ;  /* 0x0000000000017941 */ /* 0x000fea0003800200 */
.L_x_38:
[----:B------:R-:W-:Y:S01]  /*4030*/  IMAD.MOV.U32 R29, RZ, RZ, 0x0 ;  /* 0x00000000ff1d7424 */ /* 0x000fe200078e00ff */
[----:B------:R-:W-:Y:S01]  /*4040*/  MOV R9, R23 ;  /* 0x0000001700097202 */ /* 0x000fe20000000f00 */
[----:B------:R-:W-:Y:S02]  /*4050*/  IMAD.MOV.U32 R8, RZ, RZ, R22 ;  /* 0x000000ffff087224 */ /* 0x000fe400078e0016 */
[----:B------:R-:W-:Y:S05]  /*4060*/  RET.REL.NODEC R28 `(compute_s_gpu_kernel) ;  /* 0xffffffbc1ce47950 */ /* 0x000fea0003c3ffff */
        .weak           $__internal_1_$__cuda_sm20_dsqrt_rn_f64_mediumpath_v1
        .type           $__internal_1_$__cuda_sm20_dsqrt_rn_f64_mediumpath_v1,@function
        .size           $__internal_1_$__cuda_sm20_dsqrt_rn_f64_mediumpath_v1,(.L_x_95 - $__internal_1_$__cuda_sm20_dsqrt_rn_f64_mediumpath_v1)
$__internal_1_$__cuda_sm20_dsqrt_rn_f64_mediumpath_v1:
[----:B------:R-:W-:Y:S01]  /*4070*/  ISETP.GE.U32.AND P0, PT, R32, -0x3400000, PT ;  /* 0xfcc000002000780c */ /* 0x000fe20003f06070 */
[----:B------:R-:W-:-:S12]  /*4080*/  BSSY.RECONVERGENT B1, `(.L_x_42) ;  /* 0x0000023000017945 */ /* 0x000fd80003800200 */
[----:B------:R-:W-:Y:S05]  /*4090*/  @!P0 BRA `(.L_x_43) ;  /* 0x0000000000208947 */ /* 0x000fea0003800000 */
[----:B------:R-:W-:-:S10]  /*40a0*/  DFMA.RM R26, R26, R28, R8 ;  /* 0x0000001c1a1a722b */ /* 0x000fd40000004008 */
[----:B------:R-:W-:-:S05]  /*40b0*/  IADD3 R8, P0, PT, R26, 0x1, RZ ;  /* 0x000000011a087810 */ /* 0x000fca0007f1e0ff */
[----:B------:R-:W-:-:S06]  /*40c0*/  IMAD.X R9, RZ, RZ, R27, P0 ;  /* 0x000000ffff097224 */ /* 0x000fcc00000e061b */
[----:B------:R-:W-:-:S08]  /*40d0*/  DFMA.RP R24, -R26, R8, R24 ;  /* 0x000000081a18722b */ /* 0x000fd00000008118 */
[----:B------:R-:W-:-:S06]  /*40e0*/  DSETP.GT.AND P0, PT, R24, RZ, PT ;  /* 0x000000ff1800722a */ /* 0x000fcc0003f04000 */
[----:B------:R-:W-:Y:S02]  /*40f0*/  FSEL R8, R8, R26, P0 ;  /* 0x0000001a08087208 */ /* 0x000fe40000000000 */
[----:B------:R-:W-:Y:S01]  /*4100*/  FSEL R9, R9, R27, P0 ;  /* 0x0000001b09097208 */ /* 0x000fe20000000000 */
[----:B------:R-:W-:Y:S06]  /*4110*/  BRA `(.L_x_44) ;  /* 0x0000000000647947 */ /* 0x000fec0003800000 */
.L_x_43:
[----:B------:R-:W-:-:S14]  /*4120*/  DSETP.NE.AND P0, PT, R24, RZ, PT ;  /* 0x000000ff1800722a */ /* 0x000fdc0003f05000 */
[----:B------:R-:W-:Y:S05]  /*4130*/  @!P0 BRA `(.L_x_45) ;  /* 0x0000000000588947 */ /* 0x000fea0003800000 */
[----:B------:R-:W-:-:S13]  /*4140*/  ISETP.GE.AND P0, PT, R25, RZ, PT ;  /* 0x000000ff1900720c */ /* 0x000fda0003f06270 */
[----:B------:R-:W-:Y:S01]  /*4150*/  @!P0 IMAD.MOV.U32 R8, RZ, RZ, 0x0 ;  /* 0x00000000ff088424 */ /* 0x000fe200078e00ff */
[----:B------:R-:W-:Y:S01]  /*4160*/  @!P0 MOV R9, 0xfff80000 ;  /* 0xfff8000000098802 */ /* 0x000fe20000000f00 */
[----:B------:R-:W-:Y:S06]  /*4170*/  @!P0 BRA `(.L_x_44) ;  /* 0x00000000004c8947 */ /* 0x000fec0003800000 */
[----:B------:R-:W-:-:S13]  /*4180*/  ISETP.GT.AND P0, PT, R25, 0x7fefffff, PT ;  /* 0x7fefffff1900780c */ /* 0x000fda0003f04270 */
[----:B------:R-:W-:Y:S05]  /*4190*/  @P0 BRA `(.L_x_45) ;  /* 0x0000000000400947 */ /* 0x000fea0003800000 */
[----:B------:R-:W-:Y:S01]  /*41a0*/  DMUL R28, R24, 8.11296384146066816958e+31 ;  /* 0x46900000181c7828 */ /* 0x000fe20000000000 */
[----:B------:R-:W-:Y:S02]  /*41b0*/  IMAD.MOV.U32 R26, RZ, RZ, RZ ;  /* 0x000000ffff1a7224 */ /* 0x000fe400078e00ff */
[----:B------:R-:W-:Y:S02]  /*41c0*/  IMAD.MOV.U32 R8, RZ, RZ, 0x0 ;  /* 0x00000000ff087424 */ /* 0x000fe400078e00ff */
[----:B------:R-:W-:Y:S01]  /*41d0*/  IMAD.MOV.U32 R9, RZ, RZ, 0x3fd80000 ;  /* 0x3fd80000ff097424 */ /* 0x000fe200078e00ff */
[----:B------:R-:W0:Y:S02]  /*41e0*/  MUFU.RSQ64H R27, R29 ;  /* 0x0000001d001b7308 */ /* 0x000e240000001c00 */
[----:B0-----:R-:W-:-:S08]  /*41f0*/  DMUL R24, R26, R26 ;  /* 0x0000001a1a187228 */ /* 0x001fd00000000000 */
[----:B------:R-:W-:-:S08]  /*4200*/  DFMA R24, R28, -R24, 1 ;  /* 0x3ff000001c18742b */ /* 0x000fd00000000818 */
[----:B------:R-:W-:Y:S02]  /*4210*/  DFMA R8, R24, R8, 0.5 ;  /* 0x3fe000001808742b */ /* 0x000fe40000000008 */
[----:B------:R-:W-:-:S08]  /*4220*/  DMUL R24, R26, R24 ;  /* 0x000000181a187228 */ /* 0x000fd00000000000 */
[----:B------:R-:W-:-:S08]  /*4230*/  DFMA R24, R8, R24, R26 ;  /* 0x000000180818722b */ /* 0x000fd0000000001a */
[----:B------:R-:W-:Y:S02]  /*4240*/  DMUL R8, R28, R24 ;  /* 0x000000181c087228 */ /* 0x000fe40000000000 */
[----:B------:R-:W-:-:S06]  /*4250*/  IADD3 R25, PT, PT, R25, -0x100000, RZ ;  /* 0xfff0000019197810 */ /* 0x000fcc0007ffe0ff */
[----:B------:R-:W-:-:S08]  /*4260*/  DFMA R26, R8, -R8, R28 ;  /* 0x80000008081a722b */ /* 0x000fd0000000001c */
[----:B------:R-:W-:-:S10]  /*4270*/  DFMA R8, R24, R26, R8 ;  /* 0x0000001a1808722b */ /* 0x000fd40000000008 */
[----:B------:R-:W-:Y:S01]  /*4280*/  VIADD R9, R9, 0xfcb00000 ;  /* 0xfcb0000009097836 */ /* 0x000fe20000000000 */
[----:B------:R-:W-:Y:S06]  /*4290*/  BRA `(.L_x_44) ;  /* 0x0000000000047947 */ /* 0x000fec0003800000 */
.L_x_45:
[----:B------:R-:W-:-:S11]  /*42a0*/  DADD R8, R24, R24 ;  /* 0x0000000018087229 */ /* 0x000fd60000000018 */
.L_x_44:
[----:B------:R-:W-:Y:S05]  /*42b0*/  BSYNC.RECONVERGENT B1 ;  /* 0x0000000000017941 */ /* 0x000fea0003800200 */
.L_x_42:
[----:B------:R-:W-:-:S04]  /*42c0*/  IMAD.MOV.U32 R31, RZ, RZ, 0x0 ;  /* 0x00000000ff1f7424 */ /* 0x000fc800078e00ff */
[----:B------:R-:W-:Y:S05]  /*42d0*/  RET.REL.NODEC R30 `(compute_s_gpu_kernel) ;  /* 0xffffffbc1e487950 */ /* 0x000fea0003c3ffff */
.L_x_46:
[----:B------:R-:W-:-:S00]  /*42e0*/  BRA `(.L_x_46) ;  /* 0xfffffffc00fc7947 */ /* 0x000fc0000383ffff */
[----:B------:R-:W-:-:S00]  /*42f0*/  NOP ;  /* 0x0000000000007918 */ /* 0x000fc00000000000 */
        /* <DEDUP_REMOVED lines=8> */
.L_x_95:


//--------------------- .text._Z21overlap_ab_cgf_kernelPdS_S_S_S_S_iijjddd --------------------------
	.section	.text._Z21overlap_ab_cgf_kernelPdS_S_S_S_S_iijjddd,"ax",@progbits
	.align	128
        .global         _Z21overlap_ab_cgf_kernelPdS_S_S_S_S_iijjddd
        .type           _Z21overlap_ab_cgf_kernelPdS_S_S_S_S_iijjddd,@function
        .size           _Z21overlap_ab_cgf_kernelPdS_S_S_S_S_iijjddd,(.L_x_97 - _Z21overlap_ab_cgf_kernelPdS_S_S_S_S_iijjddd)
        .other          _Z21overlap_ab_cgf_kernelPdS_S_S_S_S_iijjddd,@"STO_CUDA_ENTRY STV_DEFAULT"
_Z21overlap_ab_cgf_kernelPdS_S_S_S_S_iijjddd:
.text._Z21overlap_ab_cgf_kernelPdS_S_S_S_S_iijjddd:
[----:B------:R-:W-:Y:S01]  /*0000*/  LDC R1, c[0x0][0x37c] ;  /* 0x0000df00ff017b82 */ /* 0x000fe20000000800 */
[----:B------:R-:W0:Y:S01]  /*0010*/  LDCU.64 UR6, c[0x0][0x3b0] ;  /* 0x00007600ff0677ac */ /* 0x000e220008000a00 */
[----:B------:R-:W1:Y:S01]  /*0020*/  S2R R3, SR_TID.X ;  /* 0x0000000000037919 */ /* 0x000e620000002100 */
[----:B------:R-:W2:Y:S01]  /*0030*/  LDCU UR17, c[0x0][0x360] ;  /* 0x00006c00ff1177ac */ /* 0x000ea20008000800 */
[----:B------:R-:W3:Y:S01]  /*0040*/  S2R R0, SR_TID.Y ;  /* 0x0000000000007919 */ /* 0x000ee20000002200 */
[----:B------:R-:W4:Y:S01]  /*0050*/  LDCU.64 UR18, c[0x0][0x358] ;  /* 0x00006b00ff1277ac */ /* 0x000f220008000a00 */
[----:B------:R-:W1:Y:S01]  /*0060*/  LDCU UR5, c[0x0][0x364] ;  /* 0x00006c80ff0577ac */ /* 0x000e620008000800 */
[----:B0-----:R-:W-:-:S09]  /*0070*/  ULOP3.LUT UP0, URZ, UR7, UR6, URZ, 0xfc, !UPT ;  /* 0x0000000607ff7292 */ /* 0x001fd2000f80fcff */
[----:B--2-4-:R-:W-:Y:S05]  /*0080*/  BRA.U UP0, `(.L_x_47) ;  /* 0x0000000900787547 */ /* 0x014fea000b800000 */
[----:B------:R-:W1:Y:S08]  /*0090*/  LDC.64 R12, c[0x0][0x3a0] ;  /* 0x0000e800ff0c7b82 */ /* 0x000e700000000a00 */
[----:B------:R-:W3:Y:S08]  /*00a0*/  LDC.64 R10, c[0x0][0x3a8] ;  /* 0x0000ea00ff0a7b82 */ /* 0x000ef00000000a00 */
[----:B------:R-:W0:Y:S01]  /*00b0*/  LDC.64 R4, c[0x0][0x3c8] ;  /* 0x0000f200ff047b82 */ /* 0x000e220000000a00 */
[----:B-1----:R-:W-:-:S07]  /*00c0*/  IMAD.WIDE.U32 R12, R3, 0x8, R12 ;  /* 0x00000008030c7825 */ /* 0x002fce00078e000c */
[----:B------:R-:W1:Y:S01]  /*00d0*/  LDC.64 R6, c[0x0][0x3c0] ;  /* 0x0000f000ff067b82 */ /* 0x000e620000000a00 */
[----:B------:R-:W5:Y:S01]  /*00e0*/  LDG.E.64 R12, desc[UR18][R12.64] ;  /* 0x000000120c0c7981 */ /* 0x000f62000c1e1b00 */
[----:B---3--:R-:W-:-:S06]  /*00f0*/  IMAD.WIDE.U32 R10, R0, 0x8, R10 ;  /* 0x00000008000a7825 */ /* 0x008fcc00078e000a */
[----:B------:R-:W2:Y:S01]  /*0100*/  LDC.64 R30, c[0x0][0x3d0] ;  /* 0x0000f400ff1e7b82 */ /* 0x000ea20000000a00 */
[----:B------:R-:W5:Y:S01]  /*0110*/  LDG.E.64 R10, desc[UR18][R10.64] ;  /* 0x000000120a0a7981 */ /* 0x000f62000c1e1b00 */
[----:B0-----:R-:W-:-:S08]  /*0120*/  DMUL R4, R4, R4 ;  /* 0x0000000404047228 */ /* 0x001fd00000000000 */
[----:B-1----:R-:W-:-:S08]  /*0130*/  DFMA R4, R6, R6, R4 ;  /* 0x000000060604722b */ /* 0x002fd00000000004 */
[----:B--2---:R-:W-:-:S06]  /*0140*/  DFMA R30, R30, R30, R4 ;  /* 0x0000001e1e1e722b */ /* 0x004fcc0000000004 */
[----:B------:R-:W0:Y:S04]  /*0150*/  MUFU.RSQ64H R29, R31 ;  /* 0x0000001f001d7308 */ /* 0x000e280000001c00 */
[----:B------:R-:W-:Y:S01]  /*0160*/  IADD3 R28, PT, PT, R31, -0x3500000, RZ ;  /* 0xfcb000001f1c7810 */ /* 0x000fe20007ffe0ff */
[----:B------:R-:W-:Y:S01]  /*0170*/  IMAD.MOV.U32 R7, RZ, RZ, 0x3fd80000 ;  /* 0x3fd80000ff077424 */ /* 0x000fe200078e00ff */
[----:B------:R-:W-:-:S04]  /*0180*/  MOV R6, 0x0 ;  /* 0x0000000000067802 */ /* 0x000fc80000000f00 */
[----:B0-----:R-:W-:-:S08]  /*0190*/  DMUL R4, R28, R28 ;  /* 0x0000001c1c047228 */ /* 0x001fd00000000000 */
[----:B------:R-:W-:-:S08]  /*01a0*/  DFMA R4, R30, -R4, 1 ;  /* 0x3ff000001e04742b */ /* 0x000fd00000000804 */
[----:B------:R-:W-:Y:S02]  /*01b0*/  DFMA R6, R4, R6, 0.5 ;  /* 0x3fe000000406742b */ /* 0x000fe40000000006 */
[----:B------:R-:W-:-:S08]  /*01c0*/  DMUL R4, R28, R4 ;  /* 0x000000041c047228 */ /* 0x000fd00000000000 */
[----:B------:R-:W-:Y:S01]  /*01d0*/  DFMA R4, R6, R4, R28 ;  /* 0x000000040604722b */ /* 0x000fe2000000001c */
[----:B------:R-:W-:-:S07]  /*01e0*/  ISETP.GE.U32.AND P0, PT, R28, 0x7ca00000, PT ;  /* 0x7ca000001c00780c */ /* 0x000fce0003f06070 */
[----:B------:R-:W-:Y:S02]  /*01f0*/  DMUL R16, R30, R4 ;  /* 0x000000041e107228 */ /* 0x000fe40000000000 */
[----:B------:R-:W-:Y:S01]  /*0200*/  IADD3 R7, PT, PT, R5, -0x100000, RZ ;  /* 0xfff0000005077810 */ /* 0x000fe20007ffe0ff */
[----:B------:R-:W-:-:S05]  /*0210*/  IMAD.MOV.U32 R6, RZ, RZ, R4 ;  /* 0x000000ffff067224 */ /* 0x000fca00078e0004 */
[----:B------:R-:W-:-:S08]  /*0220*/  DFMA R8, R16, -R16, R30 ;  /* 0x800000101008722b */ /* 0x000fd0000000001e */
[----:B------:R-:W-:Y:S01]  /*0230*/  DFMA R14, R8, R6, R16 ;  /* 0x00000006080e722b */ /* 0x000fe20000000010 */
[----:B------:R-:W-:Y:S10]  /*0240*/  @!P0 BRA `(.L_x_48) ;  /* 0x0000000000208947 */ /* 0x000ff40003800000 */
[----:B------:R-:W-:Y:S01]  /*0250*/  MOV R6, R4 ;  /* 0x0000000400067202 */ /* 0x000fe20000000f00 */
[----:B------:R-:W-:Y:S01]  /*0260*/  IMAD.MOV.U32 R29, RZ, RZ, R31 ;  /* 0x000000ffff1d7224 */ /* 0x000fe200078e001f */
[----:B------:R-:W-:Y:S01]  /*0270*/  MOV R4, R16 ;  /* 0x0000001000047202 */ /* 0x000fe20000000f00 */
[----:B------:R-:W-:Y:S01]  /*0280*/  IMAD.MOV.U32 R5, RZ, RZ, R17 ;  /* 0x000000ffff057224 */ /* 0x000fe200078e0011 */
[----:B------:R-:W-:-:S07]  /*0290*/  MOV R2, 0x2b0 ;  /* 0x000002b000027802 */ /* 0x000fce0000000f00 */
[----:B-----5:R-:W-:Y:S05]  /*02a0*/  CALL.REL.NOINC `($__internal_3_$__cuda_sm20_dsqrt_rn_f64_mediumpath_v1) ;  /* 0x0000003c00887944 */ /* 0x020fea0003c00000 */
[----:B------:R-:W-:Y:S01]  /*02b0*/  MOV R14, R4 ;  /* 0x00000004000e7202 */ /* 0x000fe20000000f00 */
[----:B------:R-:W-:-:S07]  /*02c0*/  IMAD.MOV.U32 R15, RZ, RZ, R5 ;  /* 0x000000ffff0f7224 */ /* 0x000fce00078e0005 */
.L_x_48:
        /* <DEDUP_REMOVED lines=14> */
[----:B------:R-:W-:Y:S05]  /*03b0*/  CALL.REL.NOINC `($__internal_2_$__cuda_sm20_dblrcp_rn_slowpath_v3) ;  /* 0x0000003800a07944 */ /* 0x000fea0003c00000 */
.L_x_50:
[----:B------:R-:W-:Y:S05]  /*03c0*/  BSYNC.RECONVERGENT B0 ;  /* 0x0000000000007941 */ /* 0x000fea0003800200 */
.L_x_49:
        /* <DEDUP_REMOVED lines=8> */
[----:B------:R-:W-:Y:S01]  /*0450*/  DMUL R10, R12, -R10 ;  /* 0x8000000a0c0a7228 */ /* 0x000fe20000000000 */
[----:B------:R-:W-:Y:S01]  /*0460*/  MOV R17, 0x3fd80000 ;  /* 0x3fd8000000117802 */ /* 0x000fe20000000f00 */
[----:B------:R-:W-:Y:S06]  /*0470*/  BSSY.RECONVERGENT B0, `(.L_x_51) ;  /* 0x0000047000007945 */ /* 0x000fec0003800200 */
        /* <DEDUP_REMOVED lines=10> */
[----:B------:R-:W-:Y:S01]  /*0520*/  MOV R10, 0xfca213ea ;  /* 0xfca213ea000a7802 */ /* 0x000fe20000000f00 */
[----:B------:R-:W-:Y:S01]  /*0530*/  IMAD.MOV.U32 R11, RZ, RZ, 0x3e928af3 ;  /* 0x3e928af3ff0b7424 */ /* 0x000fe200078e00ff */
[----:B------:R-:W-:-:S05]  /*0540*/  UMOV UR7, 0x3e5ade15 ;  /* 0x3e5ade1500077882 */ /* 0x000fca0000000000 */
        /* <DEDUP_REMOVED lines=41> */
[----:B------:R-:W-:Y:S01]  /*07e0*/  IMAD R13, R4, 0x100000, R23 ;  /* 0x00100000040d7824 */ /* 0x000fe200078e0217 */
[----:B------:R-:W-:Y:S01]  /*07f0*/  MOV R12, R22 ;  /* 0x00000016000c7202 */ /* 0x000fe20000000f00 */
[----:B------:R-:W-:Y:S07]  /*0800*/  @!P1 BRA `(.L_x_52) ;  /* 0x0000000000349947 */ /* 0x000fee0003800000 */
[----:B------:R-:W-:Y:S01]  /*0810*/  FSETP.GEU.AND P2, PT, |R15|, 4.2275390625, PT ;  /* 0x408748000f00780b */ /* 0x000fe20003f4e200 */
[C---:B------:R-:W-:Y:S02]  /*0820*/  DADD R12, R14.reuse, +INF ;  /* 0x7ff000000e0c7429 */ /* 0x040fe40000000000 */
[----:B------:R-:W-:-:S08]  /*0830*/  DSETP.GEU.AND P1, PT, R14, RZ, PT ;  /* 0x000000ff0e00722a */ /* 0x000fd00003f2e000 */
[----:B------:R-:W-:Y:S02]  /*0840*/  FSEL R12, R12, RZ, P1 ;  /* 0x000000ff0c0c7208 */ /* 0x000fe40000800000 */
[----:B------:R-:W-:Y:S02]  /*0850*/  @!P2 LEA.HI R2, R4, R4, RZ, 0x1 ;  /* 0x000000040402a211 */ /* 0x000fe400078f08ff */
[----:B------:R-:W-:Y:S02]  /*0860*/  @!P2 MOV R14, RZ ;  /* 0x000000ff000ea202 */ /* 0x000fe40000000f00 */
[----:B------:R-:W-:Y:S02]  /*0870*/  @!P2 SHF.R.S32.HI R5, RZ, 0x1, R2 ;  /* 0x00000001ff05a819 */ /* 0x000fe40000011402 */
[----:B------:R-:W-:-:S03]  /*0880*/  FSEL R13, R13, RZ, P1 ;  /* 0x000000ff0d0d7208 */ /* 0x000fc60000800000 */
[----:B------:R-:W-:Y:S01]  /*0890*/  @!P2 IMAD.IADD R4, R4, 0x1, -R5 ;  /* 0x000000010404a824 */ /* 0x000fe200078e0a05 */
[----:B------:R-:W-:-:S04]  /*08a0*/  @!P2 LEA R5, R5, R23, 0x14 ;  /* 0x000000170505a211 */ /* 0x000fc800078ea0ff */
[----:B------:R-:W-:Y:S01]  /*08b0*/  @!P2 LEA R15, R4, 0x3ff00000, 0x14 ;  /* 0x3ff00000040fa811 */ /* 0x000fe200078ea0ff */
[----:B------:R-:W-:-:S06]  /*08c0*/  @!P2 IMAD.MOV.U32 R4, RZ, RZ, R22 ;  /* 0x000000ffff04a224 */ /* 0x000fcc00078e0016 */
[----:B------:R-:W-:-:S11]  /*08d0*/  @!P2 DMUL R12, R4, R14 ;  /* 0x0000000e040ca228 */ /* 0x000fd60000000000 */
.L_x_52:
[----:B------:R-:W-:Y:S05]  /*08e0*/  BSYNC.RECONVERGENT B0 ;  /* 0x0000000000007941 */ /* 0x000fea0003800200 */
.L_x_51:
[----:B------:R-:W-:Y:S04]  /*08f0*/  BSSY.RECONVERGENT B0, `(.L_x_53) ;  /* 0x000000d000007945 */ /* 0x000fe80003800200 */
[----:B------:R-:W-:Y:S05]  /*0900*/  @!P0 BRA `(.L_x_54) ;  /* 0x00000000002c8947 */ /* 0x000fea0003800000 */
[----:B------:R-:W-:Y:S01]  /*0910*/  IMAD.MOV.U32 R6, RZ, RZ, R8 ;  /* 0x000000ffff067224 */ /* 0x000fe200078e0008 */
[----:B------:R-:W-:Y:S01]  /*0920*/  MOV R8, R18 ;  /* 0x0000001200087202 */ /* 0x000fe20000000f00 */
[----:B------:R-:W-:Y:S01]  /*0930*/  IMAD.MOV.U32 R9, RZ, RZ, R19 ;  /* 0x000000ffff097224 */ /* 0x000fe200078e0013 */
[----:B------:R-:W-:Y:S01]  /*0940*/  MOV R4, R16 ;  /* 0x0000001000047202 */ /* 0x000fe20000000f00 */
[----:B------:R-:W-:Y:S01]  /*0950*/  IMAD.MOV.U32 R5, RZ, RZ, R17 ;  /* 0x000000ffff057224 */ /* 0x000fe200078e0011 */
[----:B------:R-:W-:Y:S01]  /*0960*/  MOV R30, R10 ;  /* 0x0000000a001e7202 */ /* 0x000fe20000000f00 */
[----:B------:R-:W-:Y:S01]  /*0970*/  IMAD.MOV.U32 R29, RZ, RZ, R11 ;  /* 0x000000ffff1d7224 */ /* 0x000fe200078e000b */
[----:B------:R-:W-:-:S07]  /*0980*/  MOV R2, 0x9a0 ;  /* 0x000009a000027802 */ /* 0x000fce0000000f00 */
[----:B------:R-:W-:Y:S05]  /*0990*/  CALL.REL.NOINC `($__internal_3_$__cuda_sm20_dsqrt_rn_f64_mediumpath_v1) ;  /* 0x0000003400cc7944 */ /* 0x000fea0003c00000 */
[----:B------:R-:W-:Y:S01]  /*09a0*/  MOV R20, R4 ;  /* 0x0000000400147202 */ /* 0x000fe20000000f00 */
[----:B------:R-:W-:-:S07]  /*09b0*/  IMAD.MOV.U32 R21, RZ, RZ, R5 ;  /* 0x000000ffff157224 */ /* 0x000fce00078e0005 */
.L_x_54:
[----:B------:R-:W-:Y:S05]  /*09c0*/  BSYNC.RECONVERGENT B0 ;  /* 0x0000000000007941 */ /* 0x000fea0003800200 */
.L_x_53:
[----:B------:R-:W0:Y:S01]  /*09d0*/  LDCU.64 UR6, c[0x0][0x3b8] ;  /* 0x00007700ff0677ac */ /* 0x000e220008000a00 */
[----:B------:R-:W1:Y:S01]  /*09e0*/  LDC.64 R4, c[0x0][0x388] ;  /* 0x0000e200ff047b82 */ /* 0x000e620000000a00 */
[----:B------:R-:W-:Y:S01]  /*09f0*/  IMAD R2, R3, UR5, R0 ;  /* 0x0000000503027c24 */ /* 0x000fe2000f8e0200 */
[----:B------:R-:W-:-:S08]  /*0a00*/  DMUL R20, R10, R20 ;  /* 0x000000140a147228 */ /* 0x000fd00000000000 */
[----:B------:R-:W-:Y:S01]  /*0a10*/  DMUL R20, R20, R12 ;  /* 0x0000000c14147228 */ /* 0x000fe20000000000 */
[----:B0-----:R-:W-:-:S04]  /*0a20*/  IMAD R2, R2, UR6, RZ ;  /* 0x0000000602027c24 */ /* 0x001fc8000f8e02ff */
[----:B------:R-:W-:-:S04]  /*0a30*/  IMAD R7, R2, UR7, RZ ;  /* 0x0000000702077c24 */ /* 0x000fc8000f8e02ff */
[----:B-1----:R-:W-:-:S05]  /*0a40*/  IMAD.WIDE.U32 R4, R7, 0x8, R4 ;  /* 0x0000000807047825 */ /* 0x002fca00078e0004 */
[----:B------:R0:W-:Y:S01]  /*0a50*/  STG.E.64 desc[UR18][R4.64], R20 ;  /* 0x0000001404007986 */ /* 0x0001e2000c101b12 */
[----:B------:R-:W-:Y:S05]  /*0a60*/  BRA `(.L_x_55) ;  /* 0x0000002000287947 */ /* 0x000fea0003800000 */
.L_x_47:
[----:B------:R-:W-:-:S04]  /*0a70*/  UISETP.NE.AND UP0, UPT, UR7, 0x1, UPT ;  /* 0x000000010700788c */ /* 0x000fc8000bf05270 */
[----:B------:R-:W-:-:S09]  /*0a80*/  UISETP.NE.OR UP1, UPT, UR6, URZ, UP0 ;  /* 0x000000ff0600728c */ /* 0x000fd20008725670 */
[----:B------:R-:W-:Y:S05]  /*0a90*/  BRA.U UP1, `(.L_x_56) ;  /* 0x0000000901907547 */ /* 0x000fea000b800000 */
[----:B------:R-:W0:Y:S08]  /*0aa0*/  LDC.64 R8, c[0x0][0x3c8] ;  /* 0x0000f200ff087b82 */ /* 0x000e300000000a00 */
[----:B------:R-:W2:Y:S08]  /*0ab0*/  LDC.64 R14, c[0x0][0x3c0] ;  /* 0x0000f000ff0e7b82 */ /* 0x000eb00000000a00 */
[----:B------:R-:W4:Y:S01]  /*0ac0*/  LDC.64 R16, c[0x0][0x3d0] ;  /* 0x0000f400ff107b82 */ /* 0x000f220000000a00 */
[----:B0-----:R-:W-:-:S07]  /*0ad0*/  DMUL R8, R8, R8 ;  /* 0x0000000808087228 */ /* 0x001fce0000000000 */
[----:B------:R-:W1:Y:S01]  /*0ae0*/  LDC.64 R4, c[0x0][0x3a0] ;  /* 0x0000e800ff047b82 */ /* 0x000e620000000a00 */
[----:B--2---:R-:W-:-:S07]  /*0af0*/  DFMA R8, R14, R14, R8 ;  /* 0x0000000e0e08722b */ /* 0x004fce0000000008 */
[----:B------:R-:W3:Y:S01]  /*0b00*/  LDC.64 R6, c[0x0][0x3a8] ;  /* 0x0000ea00ff067b82 */ /* 0x000ee20000000a00 */
[----:B----4-:R-:W-:-:S06]  /*0b10*/  DFMA R30, R16, R16, R8 ;  /* 0x00000010101e722b */ /* 0x010fcc0000000008 */
[----:B------:R-:W0:Y:S01]  /*0b20*/  MUFU.RSQ64H R29, R31 ;  /* 0x0000001f001d7308 */ /* 0x000e220000001c00 */
[----:B-1----:R-:W-:-:S03]  /*0b30*/  IMAD.WIDE.U32 R4, R3, 0x8, R4 ;  /* 0x0000000803047825 */ /* 0x002fc600078e0004 */
[----:B------:R-:W-:Y:S02]  /*0b40*/  IADD3 R28, PT, PT, R31, -0x3500000, RZ ;  /* 0xfcb000001f1c7810 */ /* 0x000fe40007ffe0ff */
[----:B------:R1:W5:Y:S01]  /*0b50*/  LDG.E.64 R12, desc[UR18][R4.64] ;  /* 0x00000012040c7981 */ /* 0x000362000c1e1b00 */
[----:B---3--:R-:W-:Y:S01]  /*0b60*/  IMAD.WIDE.U32 R6, R0, 0x8, R6 ;  /* 0x0000000800067825 */ /* 0x008fe200078e0006 */
[----:B------:R-:W-:-:S04]  /*0b70*/  ISETP.GE.U32.AND P0, PT, R28, 0x7ca00000, PT ;  /* 0x7ca000001c00780c */ /* 0x000fc80003f06070 */
[----:B------:R2:W5:Y:S01]  /*0b80*/  LDG.E.64 R10, desc[UR18][R6.64] ;  /* 0x00000012060a7981 */ /* 0x000562000c1e1b00 */
[----:B0-----:R-:W-:Y:S01]  /*0b90*/  DMUL R8, R28, R28 ;  /* 0x0000001c1c087228 */ /* 0x001fe20000000000 */
[----:B-1----:R-:W-:Y:S01]  /*0ba0*/  IMAD.MOV.U32 R4, RZ, RZ, 0x0 ;  /* 0x00000000ff047424 */ /* 0x002fe200078e00ff */
[----:B------:R-:W-:-:S06]  /*0bb0*/  MOV R5, 0x3fd80000 ;  /* 0x3fd8000000057802 */ /* 0x000fcc0000000f00 */
[----:B------:R-:W-:-:S08]  /*0bc0*/  DFMA R8, R30, -R8, 1 ;  /* 0x3ff000001e08742b */ /* 0x000fd00000000808 */
[----:B------:R-:W-:Y:S02]  /*0bd0*/  DFMA R4, R8, R4, 0.5 ;  /* 0x3fe000000804742b */ /* 0x000fe40000000004 */
[----:B------:R-:W-:-:S08]  /*0be0*/  DMUL R8, R28, R8 ;  /* 0x000000081c087228 */ /* 0x000fd00000000000 */
[----:B------:R-:W-:-:S08]  /*0bf0*/  DFMA R4, R4, R8, R28 ;  /* 0x000000080404722b */ /* 0x000fd0000000001c */
[----:B------:R-:W-:Y:S02]  /*0c00*/  DMUL R16, R30, R4 ;  /* 0x000000041e107228 */ /* 0x000fe40000000000 */
[----:B--2---:R-:W-:Y:S01]  /*0c10*/  VIADD R7, R5, 0xfff00000 ;  /* 0xfff0000005077836 */ /* 0x004fe20000000000 */
[----:B------:R-:W-:-:S05]  /*0c20*/  MOV R6, R4 ;  /* 0x0000000400067202 */ /* 0x000fca0000000f00 */
[----:B------:R-:W-:-:S08]  /*0c30*/  DFMA R8, R16, -R16, R30 ;  /* 0x800000101008722b */ /* 0x000fd0000000001e */
[----:B------:R-:W-:Y:S01]  /*0c40*/  DFMA R14, R8, R6, R16 ;  /* 0x00000006080e722b */ /* 0x000fe20000000010 */
[----:B------:R-:W-:Y:S10]  /*0c50*/  @!P0 BRA `(.L_x_57) ;  /* 0x0000000000208947 */ /* 0x000ff40003800000 */
[----:B------:R-:W-:Y:S01]  /*0c60*/  IMAD.MOV.U32 R6, RZ, RZ, R4 ;  /* 0x000000ffff067224 */ /* 0x000fe200078e0004 */
[----:B------:R-:W-:Y:S01]  /*0c70*/  MOV R29, R31 ;  /* 0x0000001f001d7202 */ /* 0x000fe20000000f00 */
[----:B------:R-:W-:Y:S01]  /*0c80*/  IMAD.MOV.U32 R4, RZ, RZ, R16 ;  /* 0x000000ffff047224 */ /* 0x000fe200078e0010 */
[----:B------:R-:W-:Y:S02]  /*0c90*/  MOV R5, R17 ;  /* 0x0000001100057202 */ /* 0x000fe40000000f00 */
[----:B------:R-:W-:-:S07]  /*0ca0*/  MOV R2, 0xcc0 ;  /* 0x00000cc000027802 */ /* 0x000fce0000000f00 */
[----:B-----5:R-:W-:Y:S05]  /*0cb0*/  CALL.REL.NOINC `($__internal_3_$__cuda_sm20_dsqrt_rn_f64_mediumpath_v1) ;  /* 0x0000003400047944 */ /* 0x020fea0003c00000 */
[----:B------:R-:W-:Y:S01]  /*0cc0*/  IMAD.MOV.U32 R14, RZ, RZ, R4 ;  /* 0x000000ffff0e7224 */ /* 0x000fe200078e0004 */
[----:B------:R-:W-:-:S07]  /*0cd0*/  MOV R15, R5 ;  /* 0x00000005000f7202 */ /* 0x000fce0000000f00 */
.L_x_57:
        /* <DEDUP_REMOVED lines=12> */
[----:B------:R-:W-:Y:S02]  /*0da0*/  MOV R2, 0xdd0 ;  /* 0x00000dd000027802 */ /* 0x000fe40000000f00 */
[----:B------:R-:W-:-:S07]  /*0db0*/  IADD3 R8, PT, PT, R8, -0x100000, RZ ;  /* 0xfff0000008087810 */ /* 0x000fce0007ffe0ff */
[----:B------:R-:W-:Y:S05]  /*0dc0*/  CALL.REL.NOINC `($__internal_2_$__cuda_sm20_dblrcp_rn_slowpath_v3) ;  /* 0x00000030001c7944 */ /* 0x000fea0003c00000 */
.L_x_59:
[----:B------:R-:W-:Y:S05]  /*0dd0*/  BSYNC.RECONVERGENT B0 ;  /* 0x0000000000007941 */ /* 0x000fea0003800200 */
.L_x_58:
[----:B------:R-:W-:Y:S01]  /*0de0*/  DMUL R10, R10, R8 ;  /* 0x000000080a0a7228 */ /* 0x000fe20000000000 */
[----:B------:R-:W-:Y:S01]  /*0df0*/  IMAD.MOV.U32 R6, RZ, RZ, 0x652b82fe ;  /* 0x652b82feff067424 */ /* 0x000fe200078e00ff */
[----:B------:R-:W-:Y:S01]  /*0e00*/  MOV R7, 0x3ff71547 ;  /* 0x3ff7154700077802 */ /* 0x000fe20000000f00 */
[----:B------:R-:W-:Y:S01]  /*0e10*/  UMOV UR6, 0xfefa39ef ;  /* 0xfefa39ef00067882 */ /* 0x000fe20000000000 */
[----:B------:R-:W-:Y:S01]  /*0e20*/  UMOV UR7, 0x3fe62e42 ;  /* 0x3fe62e4200077882 */ /* 0x000fe20000000000 */
[----:B------:R-:W0:Y:S01]  /*0e30*/  LDCU.128 UR8, c[0x0][0x3c0] ;  /* 0x00007800ff0877ac */ /* 0x000e220008000c00 */
[----:B------:R-:W-:Y:S02]  /*0e40*/  BSSY.RECONVERGENT B0, `(.L_x_60) ;  /* 0x000004b000007945 */ /* 0x000fe40003800200 */
[----:B------:R-:W-:Y:S02]  /*0e50*/  DMUL R12, R12, -R10 ;  /* 0x8000000a0c0c7228 */ /* 0x000fe40000000000 */
[----:B------:R-:W-:-:S06]  /*0e60*/  DADD R10, R10, -1 ;  /* 0xbff000000a0a7429 */ /* 0x000fcc0000000000 */
[----:B------:R-:W-:Y:S02]  /*0e70*/  DMUL R4, R12, R14 ;  /* 0x0000000e0c047228 */ /* 0x000fe40000000000 */
[----:B0-----:R-:W-:-:S06]  /*0e80*/  DMUL R16, R10, UR8 ;  /* 0x000000080a107c28 */ /* 0x001fcc0008000000 */
        /* <DEDUP_REMOVED lines=30> */
[----:B------:R-:W-:Y:S01]  /*1070*/  DFMA R14, R12, R14, UR6 ;  /* 0x000000060c0e7e2b */ /* 0x000fe2000800000e */
[----:B------:R-:W-:Y:S01]  /*1080*/  UMOV UR6, 0x555502a1 ;  /* 0x555502a100067882 */ /* 0x000fe20000000000 */
[----:B------:R-:W-:-:S02]  /*1090*/  UMOV UR7, 0x3fa55555 ;  /* 0x3fa5555500077882 */ /* 0x000fc40000000000 */
[----:B------:R-:W-:-:S04]  /*10a0*/  DMUL R30, R8, R8 ;  /* 0x00000008081e7228 */ /* 0x000fc80000000000 */
[----:B------:R-:W-:Y:S01]  /*10b0*/  DFMA R14, R12, R14, UR6 ;  /* 0x000000060c0e7e2b */ /* 0x000fe2000800000e */
[----:B------:R-:W-:Y:S01]  /*10c0*/  UMOV UR6, 0x55555511 ;  /* 0x5555551100067882 */ /* 0x000fe20000000000 */
[----:B------:R-:W-:Y:S02]  /*10d0*/  UMOV UR7, 0x3fc55555 ;  /* 0x3fc5555500077882 */ /* 0x000fe40000000000 */
[----:B------:R-:W-:-:S04]  /*10e0*/  DMUL R30, R8, R30 ;  /* 0x0000001e081e7228 */ /* 0x000fc80000000000 */
[----:B------:R-:W-:Y:S01]  /*10f0*/  DFMA R14, R12, R14, UR6 ;  /* 0x000000060c0e7e2b */ /* 0x000fe2000800000e */
[----:B------:R-:W-:Y:S01]  /*1100*/  UMOV UR6, 0xb ;  /* 0x0000000b00067882 */ /* 0x000fe20000000000 */
[----:B------:R-:W0:Y:S01]  /*1110*/  MUFU.RSQ64H R29, R31 ;  /* 0x0000001f001d7308 */ /* 0x000e220000001c00 */
[----:B------:R-:W-:-:S03]  /*1120*/  UMOV UR7, 0x3fe00000 ;  /* 0x3fe0000000077882 */ /* 0x000fc60000000000 */
[----:B------:R-:W-:Y:S02]  /*1130*/  VIADD R28, R31, 0xfcb00000 ;  /* 0xfcb000001f1c7836 */ /* 0x000fe40000000000 */
[C---:B------:R-:W-:Y:S01]  /*1140*/  DFMA R14, R12.reuse, R14, UR6 ;  /* 0x000000060c0e7e2b */ /* 0x040fe2000800000e */
[----:B------:R-:W1:Y:S07]  /*1150*/  LDCU.64 UR6, c[0x0][0x3d0] ;  /* 0x00007a00ff0677ac */ /* 0x000e6e0008000a00 */
[----:B------:R-:W-:-:S02]  /*1160*/  DFMA R14, R12, R14, 1 ;  /* 0x3ff000000c0e742b */ /* 0x000fc4000000000e */
[----:B0-----:R-:W-:-:S06]  /*1170*/  DMUL R8, R28, R28 ;  /* 0x0000001c1c087228 */ /* 0x001fcc0000000000 */
[----:B------:R-:W-:Y:S02]  /*1180*/  DFMA R12, R12, R14, 1 ;  /* 0x3ff000000c0c742b */ /* 0x000fe4000000000e */
[----:B------:R-:W-:Y:S02]  /*1190*/  DMUL R14, R10, UR10 ;  /* 0x0000000a0a0e7c28 */ /* 0x000fe40008000000 */
[----:B------:R-:W-:Y:S01]  /*11a0*/  DFMA R20, R30, -R8, 1 ;  /* 0x3ff000001e14742b */ /* 0x000fe20000000808 */
[----:B------:R-:W-:Y:S01]  /*11b0*/  MOV R8, 0x0 ;  /* 0x0000000000087802 */ /* 0x000fe20000000f00 */
[----:B------:R-:W-:Y:S01]  /*11c0*/  IMAD.MOV.U32 R9, RZ, RZ, 0x3fd80000 ;  /* 0x3fd80000ff097424 */ /* 0x000fe200078e00ff */
[----:B-1----:R-:W-:-:S03]  /*11d0*/  DMUL R10, R10, UR6 ;  /* 0x000000060a0a7c28 */ /* 0x002fc60008000000 */
[----:B------:R-:W-:Y:S01]  /*11e0*/  LEA R19, R6, R13, 0x14 ;  /* 0x0000000d06137211 */ /* 0x000fe200078ea0ff */
[----:B------:R-:W-:Y:S01]  /*11f0*/  IMAD.MOV.U32 R18, RZ, RZ, R12 ;  /* 0x000000ffff127224 */ /* 0x000fe200078e000c */
[----:B------:R-:W-:Y:S02]  /*1200*/  DFMA R8, R20, R8, 0.5 ;  /* 0x3fe000001408742b */ /* 0x000fe40000000008 */
[----:B------:R-:W-:Y:S01]  /*1210*/  DMUL R20, R28, R20 ;  /* 0x000000141c147228 */ /* 0x000fe20000000000 */
[----:B------:R-:W-:Y:S10]  /*1220*/  @!P0 BRA `(.L_x_61) ;  /* 0x0000000000308947 */ /* 0x000ff40003800000 */
[----:B------:R-:W-:Y:S01]  /*1230*/  FSETP.GEU.AND P1, PT, |R5|, 4.2275390625, PT ;  /* 0x408748000500780b */ /* 0x000fe20003f2e200 */
[C---:B------:R-:W-:Y:S02]  /*1240*/  DADD R18, R4.reuse, +INF ;  /* 0x7ff0000004127429 */ /* 0x040fe40000000000 */
[----:B------:R-:W-:-:S08]  /*1250*/  DSETP.GEU.AND P0, PT, R4, RZ, PT ;  /* 0x000000ff0400722a */ /* 0x000fd00003f0e000 */
[----:B------:R-:W-:Y:S02]  /*1260*/  FSEL R18, R18, RZ, P0 ;  /* 0x000000ff12127208 */ /* 0x000fe40000000000 */
[----:B------:R-:W-:Y:S02]  /*1270*/  @!P1 LEA.HI R2, R6, R6, RZ, 0x1 ;  /* 0x0000000606029211 */ /* 0x000fe400078f08ff */
[----:B------:R-:W-:Y:S02]  /*1280*/  FSEL R19, R19, RZ, P0 ;  /* 0x000000ff13137208 */ /* 0x000fe40000000000 */
[----:B------:R-:W-:-:S04]  /*1290*/  @!P1 SHF.R.S32.HI R5, RZ, 0x1, R2 ;  /* 0x00000001ff059819 */ /* 0x000fc80000011402 */
[----:B------:R-:W-:Y:S01]  /*12a0*/  @!P1 IADD3 R4, PT, PT, R6, -R5, RZ ;  /* 0x8000000506049210 */ /* 0x000fe20007ffe0ff */
[----:B------:R-:W-:-:S03]  /*12b0*/  @!P1 IMAD R13, R5, 0x100000, R13 ;  /* 0x00100000050d9824 */ /* 0x000fc600078e020d */
[----:B------:R-:W-:Y:S02]  /*12c0*/  @!P1 LEA R5, R4, 0x3ff00000, 0x14 ;  /* 0x3ff0000004059811 */ /* 0x000fe400078ea0ff */
[----:B------:R-:W-:-:S06]  /*12d0*/  @!P1 MOV R4, RZ ;  /* 0x000000ff00049202 */ /* 0x000fcc0000000f00 */
[----:B------:R-:W-:-:S11]  /*12e0*/  @!P1 DMUL R18, R12, R4 ;  /* 0x000000040c129228 */ /* 0x000fd60000000000 */
.L_x_61:
[----:B------:R-:W-:Y:S05]  /*12f0*/  BSYNC.RECONVERGENT B0 ;  /* 0x0000000000007941 */ /* 0x000fea0003800200 */
.L_x_60:
[----:B------:R-:W0:Y:S01]  /*1300*/  LDCU.64 UR6, c[0x0][0x3b8] ;  /* 0x00007700ff0677ac */ /* 0x000e220008000a00 */
[----:B------:R-:W-:Y:S01]  /*1310*/  DFMA R22, R8, R20, R28 ;  /* 0x000000140816722b */ /* 0x000fe2000000001c */
[----:B------:R-:W1:Y:S01]  /*1320*/  LDC.64 R12, c[0x0][0x388] ;  /* 0x0000e200ff0c7b82 */ /* 0x000e620000000a00 */
[----:B------:R-:W-:Y:S01]  /*1330*/  ISETP.GE.U32.AND P0, PT, R28, 0x7ca00000, PT ;  /* 0x7ca000001c00780c */ /* 0x000fe20003f06070 */
[----:B------:R-:W-:Y:S01]  /*1340*/  IMAD R2, R3, UR5, R0 ;  /* 0x0000000503027c24 */ /* 0x000fe2000f8e0200 */
[----:B------:R-:W-:Y:S04]  /*1350*/  BSSY.RECONVERGENT B0, `(.L_x_62) ;  /* 0x0000010000007945 */ /* 0x000fe80003800200 */
[----:B------:R-:W-:Y:S02]  /*1360*/  DMUL R4, R30, R22 ;  /* 0x000000161e047228 */ /* 0x000fe40000000000 */
[----:B------:R-:W-:Y:S01]  /*1370*/  VIADD R7, R23, 0xfff00000 ;  /* 0xfff0000017077836 */ /* 0x000fe20000000000 */
[----:B------:R-:W-:-:S05]  /*1380*/  MOV R6, R22 ;  /* 0x0000001600067202 */ /* 0x000fca0000000f00 */
[----:B------:R-:W-:Y:S01]  /*1390*/  DFMA R8, R4, -R4, R30 ;  /* 0x800000040408722b */ /* 0x000fe2000000001e */
[----:B0-----:R-:W-:-:S04]  /*13a0*/  IMAD R2, R2, UR6, RZ ;  /* 0x0000000602027c24 */ /* 0x001fc8000f8e02ff */
[----:B------:R-:W-:-:S03]  /*13b0*/  IMAD R25, R2, UR7, RZ ;  /* 0x0000000702197c24 */ /* 0x000fc6000f8e02ff */
[----:B------:R-:W-:Y:S01]  /*13c0*/  DFMA R20, R8, R6, R4 ;  /* 0x000000060814722b */ /* 0x000fe20000000004 */
[----:B-1----:R-:W-:Y:S01]  /*13d0*/  IMAD.WIDE.U32 R12, R25, 0x8, R12 ;  /* 0x00000008190c7825 */ /* 0x002fe200078e000c */
[----:B------:R-:W-:Y:S09]  /*13e0*/  @!P0 BRA `(.L_x_63) ;  /* 0x0000000000188947 */ /* 0x000ff20003800000 */
[----:B------:R-:W-:Y:S01]  /*13f0*/  IMAD.MOV.U32 R6, RZ, RZ, R22 ;  /* 0x000000ffff067224 */ /* 0x000fe200078e0016 */
[----:B------:R-:W-:Y:S02]  /*1400*/  MOV R29, R31 ;  /* 0x0000001f001d7202 */ /* 0x000fe40000000f00 */
[----:B------:R-:W-:-:S07]  /*1410*/  MOV R2, 0x1430 ;  /* 0x0000143000027802 */ /* 0x000fce0000000f00 */
[----:B------:R-:W-:Y:S05]  /*1420*/  CALL.REL.NOINC `($__internal_3_$__cuda_sm20_dsqrt_rn_f64_mediumpath_v1) ;  /* 0x0000002c00287944 */ /* 0x000fea0003c00000 */
[----:B------:R-:W-:Y:S01]  /*1430*/  IMAD.MOV.U32 R20, RZ, RZ, R4 ;  /* 0x000000ffff147224 */ /* 0x000fe200078e0004 */
[----:B------:R-:W-:-:S07]  /*1440*/  MOV R21, R5 ;  /* 0x0000000500157202 */ /* 0x000fce0000000f00 */
.L_x_63:
[----:B------:R-:W-:Y:S05]  /*1450*/  BSYNC.RECONVERGENT B0 ;  /* 0x0000000000007941 */ /* 0x000fea0003800200 */
.L_x_62:
[----:B------:R-:W-:-:S08]  /*1460*/  DMUL R20, R20, R18 ;  /* 0x0000001214147228 */ /* 0x000fd00000000000 */
[-C--:B------:R-:W-:Y:S02]  /*1470*/  DMUL R16, R16, R20.reuse ;  /* 0x0000001410107228 */ /* 0x080fe40000000000 */
[-C--:B------:R-:W-:Y:S02]  /*1480*/  DMUL R14, R14, R20.reuse ;  /* 0x000000140e0e7228 */ /* 0x080fe40000000000 */
[----:B------:R-:W-:-:S03]  /*1490*/  DMUL R10, R10, R20 ;  /* 0x000000140a0a7228 */ /* 0x000fc60000000000 */
[----:B------:R0:W-:Y:S04]  /*14a0*/  STG.E.64 desc[UR18][R12.64], R16 ;  /* 0x000000100c007986 */ /* 0x0001e8000c101b12 */
[----:B------:R0:W-:Y:S04]  /*14b0*/  STG.E.64 desc[UR18][R12.64+0x8], R14 ;  /* 0x0000080e0c007986 */ /* 0x0001e8000c101b12 */
[----:B------:R0:W-:Y:S01]  /*14c0*/  STG.E.64 desc[UR18][R12.64+0x10], R10 ;  /* 0x0000100a0c007986 */ /* 0x0001e2000c101b12 */
[----:B------:R-:W-:Y:S05]  /*14d0*/  BRA `(.L_x_55) ;  /* 0x00000014008c7947 */ /* 0x000fea0003800000 */
.L_x_56:
[----:B------:R-:W-:-:S04]  /*14e0*/  UISETP.NE.AND UP1, UPT, UR7, URZ, UPT ;  /* 0x000000ff0700728c */ /* 0x000fc8000bf25270 */
[----:B------:R-:W-:-:S09]  /*14f0*/  UISETP.NE.OR UP1, UPT, UR6, 0x1, UP1 ;  /* 0x000000010600788c */ /* 0x000fd20008f25670 */
        /* <DEDUP_REMOVED lines=10> */
[----:B-1----:R-:W-:-:S04]  /*15a0*/  IMAD.WIDE.U32 R4, R3, 0x8, R4 ;  /* 0x0000000803047825 */ /* 0x002fc800078e0004 */
[----:B------:R-:W-:Y:S01]  /*15b0*/  VIADD R28, R31, 0xfcb00000 ;  /* 0xfcb000001f1c7836 */ /* 0x000fe20000000000 */
[----:B------:R1:W5:Y:S01]  /*15c0*/  LDG.E.64 R12, desc[UR18][R4.64] ;  /* 0x00000012040c7981 */ /* 0x000362000c1e1b00 */
[----:B---3--:R-:W-:-:S03]  /*15d0*/  IMAD.WIDE.U32 R6, R0, 0x8, R6 ;  /* 0x0000000800067825 */ /* 0x008fc600078e0006 */
[----:B------:R-:W-:Y:S02]  /*15e0*/  ISETP.GE.U32.AND P0, PT, R28, 0x7ca00000, PT ;  /* 0x7ca000001c00780c */ /* 0x000fe40003f06070 */
[----:B------:R2:W5:Y:S01]  /*15f0*/  LDG.E.64 R10, desc[UR18][R6.64] ;  /* 0x00000012060a7981 */ /* 0x000562000c1e1b00 */
[----:B0-----:R-:W-:Y:S01]  /*1600*/  DMUL R8, R28, R28 ;  /* 0x0000001c1c087228 */ /* 0x001fe20000000000 */
[----:B-1----:R-:W-:Y:S01]  /*1610*/  MOV R4, 0x0 ;  /* 0x0000000000047802 */ /* 0x002fe20000000f00 */
[----:B------:R-:W-:-:S06]  /*1620*/  IMAD.MOV.U32 R5, RZ, RZ, 0x3fd80000 ;  /* 0x3fd80000ff057424 */ /* 0x000fcc00078e00ff */
[----:B------:R-:W-:-:S08]  /*1630*/  DFMA R8, R30, -R8, 1 ;  /* 0x3ff000001e08742b */ /* 0x000fd00000000808 */
[----:B------:R-:W-:Y:S02]  /*1640*/  DFMA R4, R8, R4, 0.5 ;  /* 0x3fe000000804742b */ /* 0x000fe40000000004 */
[----:B------:R-:W-:-:S08]  /*1650*/  DMUL R8, R28, R8 ;  /* 0x000000081c087228 */ /* 0x000fd00000000000 */
[----:B------:R-:W-:-:S08]  /*1660*/  DFMA R4, R4, R8, R28 ;  /* 0x000000080404722b */ /* 0x000fd0000000001c */
[----:B------:R-:W-:Y:S02]  /*1670*/  DMUL R16, R30, R4 ;  /* 0x000000041e107228 */ /* 0x000fe40000000000 */
[----:B--2---:R-:W-:Y:S01]  /*1680*/  IADD3 R7, PT, PT, R5, -0x100000, RZ ;  /* 0xfff0000005077810 */ /* 0x004fe20007ffe0ff */
        /* <DEDUP_REMOVED lines=12> */
.L_x_65:
        /* <DEDUP_REMOVED lines=15> */
.L_x_67:
[----:B------:R-:W-:Y:S05]  /*1840*/  BSYNC.RECONVERGENT B0 ;  /* 0x0000000000007941 */ /* 0x000fea0003800200 */
.L_x_66:
[----:B------:R-:W-:Y:S01]  /*1850*/  DMUL R4, R10, R8 ;  /* 0x000000080a047228 */ /* 0x000fe20000000000 */
[----:B------:R-:W-:Y:S01]  /*1860*/  MOV R6, 0x652b82fe ;  /* 0x652b82fe00067802 */ /* 0x000fe20000000f00 */
[----:B------:R-:W-:Y:S01]  /*1870*/  IMAD.MOV.U32 R7, RZ, RZ, 0x3ff71547 ;  /* 0x3ff71547ff077424 */ /* 0x000fe200078e00ff */
[----:B------:R-:W-:Y:S01]  /*1880*/  UMOV UR6, 0xfefa39ef ;  /* 0xfefa39ef00067882 */ /* 0x000fe20000000000 */
[----:B------:R-:W-:Y:S01]  /*1890*/  UMOV UR7, 0x3fe62e42 ;  /* 0x3fe62e4200077882 */ /* 0x000fe20000000000 */
[----:B------:R-:W0:Y:S01]  /*18a0*/  LDCU.128 UR8, c[0x0][0x3c0] ;  /* 0x00007800ff0877ac */ /* 0x000e220008000c00 */
[----:B------:R-:W-:Y:S02]  /*18b0*/  BSSY.RECONVERGENT B0, `(.L_x_68) ;  /* 0x000004a000007945 */ /* 0x000fe40003800200 */
[----:B------:R-:W-:-:S08]  /*18c0*/  DMUL R12, R12, -R4 ;  /* 0x800000040c0c7228 */ /* 0x000fd00000000000 */
        /* <DEDUP_REMOVED lines=44> */
[----:B------:R-:W-:Y:S02]  /*1b90*/  IADD3 R28, PT, PT, R31, -0x3500000, RZ ;  /* 0xfcb000001f1c7810 */ /* 0x000fe40007ffe0ff */
[C---:B------:R-:W-:Y:S01]  /*1ba0*/  DFMA R12, R10.reuse, R12, UR6 ;  /* 0x000000060a0c7e2b */ /* 0x040fe2000800000c */
[----:B------:R-:W1:Y:S07]  /*1bb0*/  LDCU.64 UR6, c[0x0][0x3d0] ;  /* 0x00007a00ff0677ac */ /* 0x000e6e0008000a00 */
[----:B------:R-:W-:-:S02]  /*1bc0*/  DFMA R12, R10, R12, 1 ;  /* 0x3ff000000a0c742b */ /* 0x000fc4000000000c */
[----:B0-----:R-:W-:-:S06]  /*1bd0*/  DMUL R8, R28, R28 ;  /* 0x0000001c1c087228 */ /* 0x001fcc0000000000 */
[----:B------:R-:W-:Y:S02]  /*1be0*/  DFMA R20, R10, R12, 1 ;  /* 0x3ff000000a14742b */ /* 0x000fe4000000000c */
[----:B------:R-:W-:Y:S02]  /*1bf0*/  DMUL R10, R4, UR10 ;  /* 0x0000000a040a7c28 */ /* 0x000fe40008000000 */
[----:B------:R-:W-:Y:S01]  /*1c00*/  DFMA R22, R30, -R8, 1 ;  /* 0x3ff000001e16742b */ /* 0x000fe20000000808 */
[----:B------:R-:W-:Y:S01]  /*1c10*/  IMAD.MOV.U32 R8, RZ, RZ, 0x0 ;  /* 0x00000000ff087424 */ /* 0x000fe200078e00ff */
[----:B------:R-:W-:Y:S01]  /*1c20*/  MOV R9, 0x3fd80000 ;  /* 0x3fd8000000097802 */ /* 0x000fe20000000f00 */
[----:B-1----:R-:W-:-:S03]  /*1c30*/  DMUL R12, R4, UR6 ;  /* 0x00000006040c7c28 */ /* 0x002fc60008000000 */
[----:B------:R-:W-:Y:S01]  /*1c40*/  IMAD R19, R6, 0x100000, R21 ;  /* 0x0010000006137824 */ /* 0x000fe200078e0215 */
[----:B------:R-:W-:Y:S01]  /*1c50*/  MOV R18, R20 ;  /* 0x0000001400127202 */ /* 0x000fe20000000f00 */
        /* <DEDUP_REMOVED lines=15> */
.L_x_69:
[----:B------:R-:W-:Y:S05]  /*1d50*/  BSYNC.RECONVERGENT B0 ;  /* 0x0000000000007941 */ /* 0x000fea0003800200 */
.L_x_68:
[----:B------:R-:W0:Y:S01]  /*1d60*/  LDCU.64 UR6, c[0x0][0x3b8] ;  /* 0x00007700ff0677ac */ /* 0x000e220008000a00 */
[----:B------:R-:W-:Y:S01]  /*1d70*/  DFMA R22, R8, R22, R28 ;  /* 0x000000160816722b */ /* 0x000fe2000000001c */
[----:B------:R-:W1:Y:S01]  /*1d80*/  LDC.64 R14, c[0x0][0x388] ;  /* 0x0000e200ff0e7b82 */ /* 0x000e620000000a00 */
[----:B------:R-:W-:Y:S01]  /*1d90*/  ISETP.GE.U32.AND P0, PT, R28, 0x7ca00000, PT ;  /* 0x7ca000001c00780c */ /* 0x000fe20003f06070 */
[----:B------:R-:W-:Y:S01]  /*1da0*/  IMAD R2, R3, UR5, R0 ;  /* 0x0000000503027c24 */ /* 0x000fe2000f8e0200 */
[----:B------:R-:W-:Y:S04]  /*1db0*/  BSSY.RECONVERGENT B0, `(.L_x_70) ;  /* 0x0000010000007945 */ /* 0x000fe80003800200 */
[----:B------:R-:W-:Y:S02]  /*1dc0*/  DMUL R4, R30, R22 ;  /* 0x000000161e047228 */ /* 0x000fe40000000000 */
[----:B------:R-:W-:Y:S01]  /*1dd0*/  IADD3 R7, PT, PT, R23, -0x100000, RZ ;  /* 0xfff0000017077810 */ /* 0x000fe20007ffe0ff */
[----:B------:R-:W-:-:S05]  /*1de0*/  IMAD.MOV.U32 R6, RZ, RZ, R22 ;  /* 0x000000ffff067224 */ /* 0x000fca00078e0016 */
[----:B------:R-:W-:Y:S01]  /*1df0*/  DFMA R8, R4, -R4, R30 ;  /* 0x800000040408722b */ /* 0x000fe2000000001e */
[----:B0-----:R-:W-:-:S04]  /*1e00*/  IMAD R2, R2, UR6, RZ ;  /* 0x0000000602027c24 */ /* 0x001fc8000f8e02ff */
[----:B------:R-:W-:-:S03]  /*1e10*/  IMAD R25, R2, UR7, RZ ;  /* 0x0000000702197c24 */ /* 0x000fc6000f8e02ff */
[----:B------:R-:W-:Y:S01]  /*1e20*/  DFMA R20, R8, R6, R4 ;  /* 0x000000060814722b */ /* 0x000fe20000000004 */
[----:B-1----:R-:W-:Y:S01]  /*1e30*/  IMAD.WIDE.U32 R14, R25, 0x8, R14 ;  /* 0x00000008190e7825 */ /* 0x002fe200078e000e */
[----:B------:R-:W-:Y:S09]  /*1e40*/  @!P0 BRA `(.L_x_71) ;  /* 0x0000000000188947 */ /* 0x000ff20003800000 */
[----:B------:R-:W-:Y:S01]  /*1e50*/  MOV R6, R22 ;  /* 0x0000001600067202 */ /* 0x000fe20000000f00 */
[----:B------:R-:W-:Y:S01]  /*1e60*/  IMAD.MOV.U32 R29, RZ, RZ, R31 ;  /* 0x000000ffff1d7224 */ /* 0x000fe200078e001f */
[----:B------:R-:W-:-:S07]  /*1e70*/  MOV R2, 0x1e90 ;  /* 0x00001e9000027802 */ /* 0x000fce0000000f00 */
[----:B------:R-:W-:Y:S05]  /*1e80*/  CALL.REL.NOINC `($__internal_3_$__cuda_sm20_dsqrt_rn_f64_mediumpath_v1) ;  /* 0x0000002000907944 */ /* 0x000fea0003c00000 */
[----:B------:R-:W-:Y:S01]  /*1e90*/  MOV R20, R4 ;  /* 0x0000000400147202 */ /* 0x000fe20000000f00 */
[----:B------:R-:W-:-:S07]  /*1ea0*/  IMAD.MOV.U32 R21, RZ, RZ, R5 ;  /* 0x000000ffff157224 */ /* 0x000fce00078e0005 */
.L_x_71:
[----:B------:R-:W-:Y:S05]  /*1eb0*/  BSYNC.RECONVERGENT B0 ;  /* 0x0000000000007941 */ /* 0x000fea0003800200 */
.L_x_70:
        /* <DEDUP_REMOVED lines=8> */
.L_x_64:
        /* <DEDUP_REMOVED lines=38> */
.L_x_72:
        /* <DEDUP_REMOVED lines=15> */
[----:B------:R-:W-:Y:S01]  /*2290*/  IMAD.MOV.U32 R10, RZ, RZ, R8 ;  /* 0x000000ffff0a7224 */ /* 0x000fe200078e0008 */
[----:B------:R-:W-:-:S07]  /*22a0*/  MOV R11, R9 ;  /* 0x00000009000b7202 */ /* 0x000fce0000000f00 */
.L_x_74:
[----:B------:R-:W-:Y:S05]  /*22b0*/  BSYNC.RECONVERGENT B0 ;  /* 0x0000000000007941 */ /* 0x000fea0003800200 */
.L_x_73:
[----:B------:R-:W-:Y:S01]  /*22c0*/  DMUL R6, R12, R10 ;  /* 0x0000000a0c067228 */ /* 0x000fe20000000000 */
[----:B------:R-:W-:Y:S01]  /*22d0*/  IMAD.MOV.U32 R4, RZ, RZ, 0x652b82fe ;  /* 0x652b82feff047424 */ /* 0x000fe200078e00ff */
[----:B------:R-:W-:Y:S01]  /*22e0*/  MOV R5, 0x3ff71547 ;  /* 0x3ff7154700057802 */ /* 0x000fe20000000f00 */
[----:B------:R-:W-:Y:S01]  /*22f0*/  UMOV UR6, 0xfefa39ef ;  /* 0xfefa39ef00067882 */ /* 0x000fe20000000000 */
        /* <DEDUP_REMOVED lines=43> */
[----:B------:R-:W-:Y:S01]  /*25b0*/  IMAD R13, R4, 0x100000, R9 ;  /* 0x00100000040d7824 */ /* 0x000fe200078e0209 */
[----:B------:R-:W-:Y:S01]  /*25c0*/  MOV R12, R8 ;  /* 0x00000008000c7202 */ /* 0x000fe20000000f00 */
        /* <DEDUP_REMOVED lines=11> */
[----:B------:R-:W-:Y:S01]  /*2680*/  @!P1 IMAD.MOV.U32 R4, RZ, RZ, R8 ;  /* 0x000000ffff049224 */ /* 0x000fe200078e0008 */
[----:B------:R-:W-:-:S06]  /*2690*/  @!P1 MOV R8, RZ ;  /* 0x000000ff00089202 */ /* 0x000fcc0000000f00 */
[----:B------:R-:W-:-:S11]  /*26a0*/  @!P1 DMUL R12, R4, R8 ;  /* 0x00000008040c9228 */ /* 0x000fd60000000000 */
.L_x_76:
[----:B------:R-:W-:Y:S05]  /*26b0*/  BSYNC.RECONVERGENT B0 ;  /* 0x0000000000007941 */ /* 0x000fea0003800200 */
.L_x_75:
[----:B------:R-:W-:Y:S01]  /*26c0*/  UMOV UR6, 0x54442d18 ;  /* 0x54442d1800067882 */ /* 0x000fe20000000000 */
[----:B------:R-:W-:Y:S01]  /*26d0*/  UMOV UR7, 0x400921fb ;  /* 0x400921fb00077882 */ /* 0x000fe20000000000 */
[----:B------:R-:W-:Y:S01]  /*26e0*/  MOV R34, 0x0 ;  /* 0x0000000000227802 */ /* 0x000fe20000000f00 */
[----:B------:R-:W-:Y:S01]  /*26f0*/  DMUL R30, R10, UR6 ;  /* 0x000000060a1e7c28 */ /* 0x000fe20008000000 */
[----:B------:R-:W-:Y:S01]  /*2700*/  IMAD.MOV.U32 R35, RZ, RZ, 0x3fd80000 ;  /* 0x3fd80000ff237424 */ /* 0x000fe200078e00ff */
[----:B------:R-:W0:Y:S01]  /*2710*/  LDCU.128 UR8, c[0x0][0x3c0] ;  /* 0x00007800ff0877ac */ /* 0x000e220008000c00 */
[----:B------:R-:W1:Y:S01]  /*2720*/  LDC.64 R26, c[0x0][0x388] ;  /* 0x0000e200ff1a7b82 */ /* 0x000e620000000a00 */
[----:B------:R-:W-:Y:S01]  /*2730*/  IMAD R2, R3, UR5, R0 ;  /* 0x0000000503027c24 */ /* 0x000fe2000f8e0200 */
[----:B------:R-:W-:Y:S01]  /*2740*/  BSSY.RECONVERGENT B0, `(.L_x_77) ;  /* 0x0000022000007945 */ /* 0x000fe20003800200 */
[----:B------:R-:W2:Y:S02]  /*2750*/  LDCU.64 UR12, c[0x0][0x3d0] ;  /* 0x00007a00ff0c77ac */ /* 0x000ea40008000a00 */
[C---:B------:R-:W-:Y:S01]  /*2760*/  DMUL R4, R30.reuse, R30 ;  /* 0x0000001e1e047228 */ /* 0x040fe20000000000 */
[----:B------:R-:W3:Y:S07]  /*2770*/  LDCU.64 UR6, c[0x0][0x3b8] ;  /* 0x00007700ff0677ac */ /* 0x000eee0008000a00 */
[----:B------:R-:W-:-:S02]  /*2780*/  DMUL R30, R30, R4 ;  /* 0x000000041e1e7228 */ /* 0x000fc40000000000 */
[----:B0-----:R-:W-:-:S04]  /*2790*/  DMUL R14, R6, UR8 ;  /* 0x00000008060e7c28 */ /* 0x001fc80008000000 */
[----:B------:R-:W0:Y:S01]  /*27a0*/  MUFU.RSQ64H R29, R31 ;  /* 0x0000001f001d7308 */ /* 0x000e220000001c00 */
[C---:B------:R-:W-:Y:S02]  /*27b0*/  DMUL R16, R6.reuse, UR10 ;  /* 0x0000000a06107c28 */ /* 0x040fe40008000000 */
[----:B--2---:R-:W-:Y:S01]  /*27c0*/  DMUL R18, R6, UR12 ;  /* 0x0000000c06127c28 */ /* 0x004fe20008000000 */
[----:B------:R-:W-:Y:S02]  /*27d0*/  VIADD R28, R31, 0xfcb00000 ;  /* 0xfcb000001f1c7836 */ /* 0x000fe40000000000 */
[----:B---3--:R-:W-:Y:S01]  /*27e0*/  IMAD R2, R2, UR6, RZ ;  /* 0x0000000602027c24 */ /* 0x008fe2000f8e02ff */
[----:B------:R-:W-:Y:S02]  /*27f0*/  DADD R20, R14, -UR8 ;  /* 0x800000080e147e29 */ /* 0x000fe40008000000 */
[----:B------:R-:W-:Y:S01]  /*2800*/  ISETP.GE.U32.AND P0, PT, R28, 0x7ca00000, PT ;  /* 0x7ca000001c00780c */ /* 0x000fe20003f06070 */
[----:B------:R-:W-:Y:S01]  /*2810*/  IMAD R37, R2, UR7, RZ ;  /* 0x0000000702257c24 */ /* 0x000fe2000f8e02ff */
[----:B------:R-:W-:-:S02]  /*2820*/  DADD R22, R16, -UR10 ;  /* 0x8000000a10167e29 */ /* 0x000fc40008000000 */
[----:B------:R-:W-:Y:S01]  /*2830*/  DADD R24, R18, -UR12 ;  /* 0x8000000c12187e29 */ /* 0x000fe20008000000 */
[----:B-1----:R-:W-:Y:S01]  /*2840*/  IMAD.WIDE.U32 R26, R37, 0x8, R26 ;  /* 0x00000008251a7825 */ /* 0x002fe200078e001a */
        /* <DEDUP_REMOVED lines=13> */
[----:B------:R-:W-:-:S07]  /*2920*/  MOV R2, 0x2940 ;  /* 0x0000294000027802 */ /* 0x000fce0000000f00 */
[----:B------:R-:W-:Y:S05]  /*2930*/  CALL.REL.NOINC `($__internal_3_$__cuda_sm20_dsqrt_rn_f64_mediumpath_v1) ;  /* 0x0000001400e47944 */ /* 0x000fea0003c00000 */
[----:B------:R-:W-:Y:S01]  /*2940*/  MOV R32, R4 ;  /* 0x0000000400207202 */ /* 0x000fe20000000f00 */
[----:B------:R-:W-:-:S07]  /*2950*/  IMAD.MOV.U32 R33, RZ, RZ, R5 ;  /* 0x000000ffff217224 */ /* 0x000fce00078e0005 */
.L_x_78:
[----:B------:R-:W-:Y:S05]  /*2960*/  BSYNC.RECONVERGENT B0 ;  /* 0x0000000000007941 */ /* 0x000fea0003800200 */
.L_x_77:
[----:B------:R-:W-:Y:S02]  /*2970*/  DMUL R32, R32, R12 ;  /* 0x0000000c20207228 */ /* 0x000fe40000000000 */
[----:B------:R-:W-:-:S06]  /*2980*/  DMUL R10, R10, 0.5 ;  /* 0x3fe000000a0a7828 */ /* 0x000fcc0000000000 */
[-C--:B------:R-:W-:Y:S02]  /*2990*/  DMUL R12, R14, R32.reuse ;  /* 0x000000200e0c7228 */ /* 0x080fe40000000000 */
[-C--:B------:R-:W-:Y:S02]  /*29a0*/  DMUL R16, R16, R32.reuse ;  /* 0x0000002010107228 */ /* 0x080fe40000000000 */
[----:B------:R-:W-:-:S04]  /*29b0*/  DMUL R18, R18, R32 ;  /* 0x0000002012127228 */ /* 0x000fc80000000000 */
[----:B------:R-:W-:Y:S02]  /*29c0*/  DMUL R4, R20, R12 ;  /* 0x0000000c14047228 */ /* 0x000fe40000000000 */
[----:B------:R-:W-:Y:S02]  /*29d0*/  DMUL R14, R22, R16 ;  /* 0x00000010160e7228 */ /* 0x000fe40000000000 */
[----:B------:R-:W-:Y:S02]  /*29e0*/  DMUL R8, R24, R18 ;  /* 0x0000001218087228 */ /* 0x000fe40000000000 */
[-C--:B------:R-:W-:Y:S02]  /*29f0*/  DMUL R6, R22, R12.reuse ;  /* 0x0000000c16067228 */ /* 0x080fe40000000000 */
[C---:B------:R-:W-:Y:S02]  /*2a00*/  DMUL R12, R24.reuse, R12 ;  /* 0x0000000c180c7228 */ /* 0x040fe40000000000 */
[----:B------:R-:W-:-:S02]  /*2a10*/  DMUL R24, R24, R16 ;  /* 0x0000001018187228 */ /* 0x000fc40000000000 */
[C---:B------:R-:W-:Y:S01]  /*2a20*/  DMUL R16, R20.reuse, R16 ;  /* 0x0000001014107228 */ /* 0x040fe20000000000 */
[----:B------:R2:W-:Y:S01]  /*2a30*/  STG.E.64 desc[UR18][R26.64+0x8], R6 ;  /* 0x000008061a007986 */ /* 0x0005e2000c101b12 */
[-C--:B------:R-:W-:Y:S02]  /*2a40*/  DMUL R20, R20, R18.reuse ;  /* 0x0000001214147228 */ /* 0x080fe40000000000 */
[----:B------:R-:W-:Y:S01]  /*2a50*/  DMUL R18, R22, R18 ;  /* 0x0000001216127228 */ /* 0x000fe20000000000 */
[----:B------:R2:W-:Y:S01]  /*2a60*/  STG.E.64 desc[UR18][R26.64+0x10], R12 ;  /* 0x0000100c1a007986 */ /* 0x0005e2000c101b12 */
[CC--:B------:R-:W-:Y:S02]  /*2a70*/  DFMA R4, R32.reuse, R10.reuse, R4 ;  /* 0x0000000a2004722b */ /* 0x0c0fe40000000004 */
[CC--:B------:R-:W-:Y:S01]  /*2a80*/  DFMA R14, R32.reuse, R10.reuse, R14 ;  /* 0x0000000a200e722b */ /* 0x0c0fe2000000000e */
[----:B------:R2:W-:Y:S01]  /*2a90*/  STG.E.64 desc[UR18][R26.64+0x18], R16 ;  /* 0x000018101a007986 */ /* 0x0005e2000c101b12 */
[----:B------:R-:W-:-:S03]  /*2aa0*/  DFMA R8, R32, R10, R8 ;  /* 0x0000000a2008722b */ /* 0x000fc60000000008 */
[----:B------:R2:W-:Y:S04]  /*2ab0*/  STG.E.64 desc[UR18][R26.64+0x28], R24 ;  /* 0x000028181a007986 */ /* 0x0005e8000c101b12 */
[----:B------:R2:W-:Y:S04]  /*2ac0*/  STG.E.64 desc[UR18][R26.64+0x30], R20 ;  /* 0x000030141a007986 */ /* 0x0005e8000c101b12 */
[----:B------:R2:W-:Y:S04]  /*2ad0*/  STG.E.64 desc[UR18][R26.64+0x38], R18 ;  /* 0x000038121a007986 */ /* 0x0005e8000c101b12 */
[----:B------:R2:W-:Y:S04]  /*2ae0*/  STG.E.64 desc[UR18][R26.64], R4 ;  /* 0x000000041a007986 */ /* 0x0005e8000c101b12 */
[----:B------:R2:W-:Y:S04]  /*2af0*/  STG.E.64 desc[UR18][R26.64+0x20], R14 ;  /* 0x0000200e1a007986 */ /* 0x0005e8000c101b12 */
[----:B------:R2:W-:Y:S02]  /*2b00*/  STG.E.64 desc[UR18][R26.64+0x40], R8 ;  /* 0x000040081a007986 */ /* 0x0005e4000c101b12 */
.L_x_55:
[----:B------:R-:W5:Y:S02]  /*2b10*/  LDCU UR4, c[0x0][0x3bc] ;  /* 0x00007780ff0477ac */ /* 0x000f640008000800 */
[----:B-----5:R-:W-:-:S13]  /*2b20*/  ISETP.NE.AND P0, PT, RZ, UR4, PT ;  /* 0x00000004ff007c0c */ /* 0x020fda000bf05270 */
[----:B-1----:R-:W-:Y:S05]  /*2b30*/  @!P0 EXIT ;  /* 0x000000000000894d */ /* 0x002fea0003800000 */
[----:B------:R-:W1:Y:S02]  /*2b40*/  LDCU UR8, c[0x0][0x3b8] ;  /* 0x00007700ff0877ac */ /* 0x000e640008000800 */
[----:B-1----:R-:W-:-:S13]  /*2b50*/  ISETP.NE.AND P0, PT, RZ, UR8, PT ;  /* 0x00000008ff007c0c */ /* 0x002fda000bf05270 */
[----:B------:R-:W-:Y:S05]  /*2b60*/  @!P0 EXIT ;  /* 0x000000000000894d */ /* 0x000fea0003800000 */
[----:B--2---:R-:W-:Y:S01]  /*2b70*/  IMAD.U32 R6, RZ, RZ, UR17 ;  /* 0x00000011ff067e24 */ /* 0x004fe2000f8e00ff */
[----:B0-----:R-:W-:Y:S01]  /*2b80*/  MOV R4, UR17 ;  /* 0x0000001100047c02 */ /* 0x001fe20008000f00 */
[----:B----4-:R-:W-:Y:S01]  /*2b90*/  IMAD.U32 R10, RZ, RZ, UR17 ;  /* 0x00000011ff0a7e24 */ /* 0x010fe2000f8e00ff */
[----:B------:R-:W-:Y:S01]  /*2ba0*/  MOV R8, UR17 ;  /* 0x0000001100087c02 */ /* 0x000fe20008000f00 */
[----:B------:R-:W-:Y:S01]  /*2bb0*/  ULOP3.LUT UR20, UR8, 0x7, URZ, 0xc0, !UPT ;  /* 0x0000000708147892 */ /* 0x000fe2000f8ec0ff */
[----:B------:R-:W-:Y:S01]  /*2bc0*/  MOV R12, UR17 ;  /* 0x00000011000c7c02 */ /* 0x000fe20008000f00 */
[----:B------:R-:W-:Y:S01]  /*2bd0*/  ULOP3.LUT UR21, UR8, 0x3, URZ, 0xc0, !UPT ;  /* 0x0000000308157892 */ /* 0x000fe2000f8ec0ff */
[--C-:B------:R-:W-:Y:S01]  /*2be0*/  IMAD R5, R6, 0x3, R3.reuse ;  /* 0x0000000306057824 */ /* 0x100fe200078e0203 */
[----:B------:R-:W-:Y:S01]  /*2bf0*/  ULOP3.LUT UR8, UR8, 0xfffffff8, URZ, 0xc0, !UPT ;  /* 0xfffffff808087892 */ /* 0x000fe2000f8ec0ff */
[----:B------:R-:W-:Y:S01]  /*2c00*/  LEA R6, R8, R3, 0x2 ;  /* 0x0000000308067211 */ /* 0x000fe200078e10ff */
[----:B---3--:R-:W-:Y:S01]  /*2c10*/  IMAD R2, R3, UR5, R0 ;  /* 0x0000000503027c24 */ /* 0x008fe2000f8e0200 */
[----:B------:R-:W-:Y:S01]  /*2c20*/  UMOV UR4, URZ ;  /* 0x000000ff00047c82 */ /* 0x000fe20008000000 */
[--C-:B------:R-:W-:Y:S01]  /*2c30*/  IMAD R4, R4, 0x2, R3.reuse ;  /* 0x0000000204047824 */ /* 0x100fe200078e0203 */
[----:B------:R-:W-:Y:S01]  /*2c40*/  UIADD3 UR9, UPT, UPT, -UR8, URZ, URZ ;  /* 0x000000ff08097290 */ /* 0x000fe2000fffe1ff */
[----:B------:R-:W-:-:S02]  /*2c50*/  IMAD R7, R10, 0x6, R3 ;  /* 0x000000060a077824 */ /* 0x000fc400078e0203 */
[----:B------:R-:W-:-:S09]  /*2c60*/  IMAD R8, R12, 0x7, R3 ;  /* 0x000000070c087824 */ /* 0x000fd200078e0203 */
.L_x_84:
[----:B0-----:R-:W0:Y:S01]  /*2c70*/  LDC R9, c[0x0][0x364] ;  /* 0x0000d900ff097b82 */ /* 0x001e220000000800 */
[----:B-1----:R-:W1:Y:S01]  /*2c80*/  LDCU.64 UR6, c[0x0][0x3b8] ;  /* 0x00007700ff0677ac */ /* 0x002e620008000a00 */
[----:B------:R-:W-:-:S06]  /*2c90*/  UMOV UR5, URZ ;  /* 0x000000ff00057c82 */ /* 0x000fcc0008000000 */
[----:B--2---:R-:W2:Y:S01]  /*2ca0*/  LDC.64 R14, c[0x0][0x398] ;  /* 0x0000e600ff0e7b82 */ /* 0x004ea20000000a00 */
[----:B-1----:R-:W-:Y:S01]  /*2cb0*/  UISETP.GE.U32.AND UP0, UPT, UR6, 0x8, UPT ;  /* 0x000000080600788c */ /* 0x002fe2000bf06070 */
[----:B------:R-:W-:Y:S02]  /*2cc0*/  IMAD.U32 R11, RZ, RZ, UR7 ;  /* 0x00000007ff0b7e24 */ /* 0x000fe4000f8e00ff */
[----:B0-----:R-:W-:-:S04]  /*2cd0*/  IMAD R9, R9, UR4, R0 ;  /* 0x0000000409097c24 */ /* 0x001fc8000f8e0200 */
[----:B--2---:R-:W-:-:S04]  /*2ce0*/  IMAD.WIDE.U32 R14, R9, 0x8, R14 ;  /* 0x00000008090e7825 */ /* 0x004fc800078e000e */
[----:B------:R-:W-:Y:S01]  /*2cf0*/  IMAD R9, R2, R11, UR4 ;  /* 0x0000000402097e24 */ /* 0x000fe2000f8e020b */
[----:B------:R-:W-:Y:S06]  /*2d00*/  BRA.U !UP0, `(.L_x_79) ;  /* 0x0000000908347547 */ /* 0x000fec000b800000 */
[----:B------:R-:W-:Y:S01]  /*2d10*/  MOV R16, UR17 ;  /* 0x0000001100107c02 */ /* 0x000fe20008000f00 */
[----:B------:R-:W-:Y:S01]  /*2d20*/  IMAD.U32 R18, RZ, RZ, UR6 ;  /* 0x00000006ff127e24 */ /* 0x000fe2000f8e00ff */
[----:B------:R-:W-:Y:S01]  /*2d30*/  IADD3 R10, PT, PT, R3, UR17, RZ ;  /* 0x00000011030a7c10 */ /* 0x000fe2000fffe0ff */
[----:B------:R-:W-:Y:S01]  /*2d40*/  IMAD.MOV.U32 R12, RZ, RZ, R3 ;  /* 0x000000ffff0c7224 */ /* 0x000fe200078e0003 */
[----:B------:R-:W-:Y:S01]  /*2d50*/  MOV R13, R8 ;  /* 0x00000008000d7202 */ /* 0x000fe20000000f00 */
[----:B------:R-:W-:Y:S01]  /*2d60*/  IMAD.MOV.U32 R35, RZ, RZ, R7 ;  /* 0x000000ffff237224 */ /* 0x000fe200078e0007 */
[----:B------:R-:W-:Y:S01]  /*2d70*/  MOV R31, R6 ;  /* 0x00000006001f7202 */ /* 0x000fe20000000f00 */
[----:B------:R-:W-:Y:S01]  /*2d80*/  IMAD.MOV.U32 R33, RZ, RZ, R5 ;  /* 0x000000ffff217224 */ /* 0x000fe200078e0005 */
[----:B------:R-:W-:Y:S01]  /*2d90*/  MOV R37, R4 ;  /* 0x0000000400257202 */ /* 0x000fe20000000f00 */
[----:B------:R-:W-:Y:S01]  /*2da0*/  IMAD R29, R16, 0x5, R3 ;  /* 0x00000005101d7824 */ /* 0x000fe200078e0203 */
[----:B------:R-:W-:Y:S01]  /*2db0*/  UIMAD UR16, UR4, UR6, 0x3 ;  /* 0x00000003041074a4 */ /* 0x000fe2000f8e0206 */
[----:B------:R-:W-:Y:S01]  /*2dc0*/  IMAD R11, R9, R18, 0x3 ;  /* 0x00000003090b7424 */ /* 0x000fe200078e0212 */
[----:B------:R-:W0:Y:S01]  /*2dd0*/  LDCU.128 UR12, c[0x0][0x380] ;  /* 0x00007000ff0c77ac */ /* 0x000e220008000c00 */
[----:B------:R-:W-:-:S09]  /*2de0*/  UMOV UR5, UR9 ;  /* 0x0000000900057c82 */ /* 0x000fd20008000000 */
.L_x_80:
[----:B------:R-:W1:Y:S01]  /*2df0*/  LDC.64 R16, c[0x0][0x390] ;  /* 0x0000e400ff107b82 */ /* 0x000e620000000a00 */
[----:B------:R-:W-:Y:S02]  /*2e00*/  HFMA2 R23, -RZ, RZ, 0, 4.76837158203125e-07 ;  /* 0x00000008ff177431 */ /* 0x000fe400000001ff */
[----:B------:R-:W-:Y:S01]  /*2e10*/  VIADD R22, R11, 0xfffffffd ;  /* 0xfffffffd0b167836 */ /* 0x000fe20000000000 */
[----:B------:R-:W2:Y:S03]  /*2e20*/  LDG.E.64 R20, desc[UR18][R14.64] ;  /* 0x000000120e147981 */ /* 0x000ea6000c1e1b00 */
[----:B0-----:R-:W-:-:S06]  /*2e30*/  IMAD.WIDE.U32 R22, R22, R23, UR14 ;  /* 0x0000000e16167e25 */ /* 0x001fcc000f8e0017 */
[----:B------:R-:W3:Y:S01]  /*2e40*/  LDG.E.64 R22, desc[UR18][R22.64] ;  /* 0x0000001216167981 */ /* 0x000ee2000c1e1b00 */
[----:B-1----:R-:W-:-:S05]  /*2e50*/  IMAD.WIDE.U32 R24, R12, 0x8, R16 ;  /* 0x000000080c187825 */ /* 0x002fca00078e0010 */
[----:B------:R0:W3:Y:S01]  /*2e60*/  LDG.E.64 R18, desc[UR18][R24.64] ;  /* 0x0000001218127981 */ /* 0x0000e2000c1e1b00 */
[----:B------:R-:W-:Y:S01]  /*2e70*/  UIADD3 UR10, UPT, UPT, UR16, -0x3, URZ ;  /* 0xfffffffd100a7890 */ /* 0x000fe2000fffe0ff */
[----:B------:R-:W-:Y:S01]  /*2e80*/  MOV R27, 0x8 ;  /* 0x00000008001b7802 */ /* 0x000fe20000000f00 */
[----:B------:R-:W-:Y:S02]  /*2e90*/  VIADD R26, R11, 0xfffffffe ;  /* 0xfffffffe0b1a7836 */ /* 0x000fe40000000000 */
[----:B------:R-:W-:Y:S02]  /*2ea0*/  UIMAD.WIDE.U32 UR10, UR10, 0x8, UR12 ;  /* 0x000000080a0a78a5 */ /* 0x000fe4000f8e000c */
[----:B------:R-:W-:-:S04]  /*2eb0*/  IMAD.WIDE.U32 R26, R26, R27, UR14 ;  /* 0x0000000e1a1a7e25 */ /* 0x000fc8000f8e001b */
[----:B0-----:R-:W-:Y:S01]  /*2ec0*/  IMAD.WIDE.U32 R24, R10, 0x8, R16 ;  /* 0x000000080a187825 */ /* 0x001fe200078e0010 */
[----:B---3--:R-:W-:-:S08]  /*2ed0*/  DMUL R18, R22, R18 ;  /* 0x0000001216127228 */ /* 0x008fd00000000000 */
[----:B--2---:R-:W-:Y:S01]  /*2ee0*/  DMUL R20, R18, R20 ;  /* 0x0000001412147228 */ /* 0x004fe20000000000 */
[----:B------:R-:W-:Y:S01]  /*2ef0*/  IMAD.U32 R18, RZ, RZ, UR10 ;  /* 0x0000000aff127e24 */ /* 0x000fe2000f8e00ff */
[----:B------:R-:W-:-:S05]  /*2f00*/  MOV R19, UR11 ;  /* 0x0000000b00137c02 */ /* 0x000fca0008000f00 */
[----:B------:R0:W-:Y:S04]  /*2f10*/  REDG.E.ADD.F64.RN.STRONG.SM desc[UR18][R18.64], R20 ;  /* 0x00000014120079a6 */ /* 0x0001e8000c12bf12 */
[----:B------:R-:W2:Y:S04]  /*2f20*/  LDG.E.64 R26, desc[UR18][R26.64] ;  /* 0x000000121a1a7981 */ /* 0x000ea8000c1e1b00 */
[----:B------:R-:W2:Y:S04]  /*2f30*/  LDG.E.64 R24, desc[UR18][R24.64] ;  /* 0x0000001218187981 */ /* 0x000ea8000c1e1b00 */
[----:B------:R-:W3:Y:S01]  /*2f40*/  LDG.E.64 R22, desc[UR18][R14.64] ;  /* 0x000000120e167981 */ /* 0x000ee2000c1e1b00 */
[----:B------:R-:W-:Y:S01]  /*2f50*/  UIADD3 UR10, UPT, UPT, UR16, -0x2, URZ ;  /* 0xfffffffe100a7890 */ /* 0x000fe2000fffe0ff */
[----:B------:R-:W-:Y:S01]  /*2f60*/  MOV R30, 0x8 ;  /* 0x00000008001e7802 */ /* 0x000fe20000000f00 */
[----:B------:R-:W-:-:S02]  /*2f70*/  VIADD R28, R11, 0xffffffff ;  /* 0xffffffff0b1c7836 */ /* 0x000fc40000000000 */
[----:B------:R-:W-:Y:S02]  /*2f80*/  UIMAD.WIDE.U32 UR10, UR10, 0x8, UR12 ;  /* 0x000000080a0a78a5 */ /* 0x000fe4000f8e000c */
[----:B0-----:R-:W-:Y:S01]  /*2f90*/  IMAD.WIDE.U32 R18, R28, R30, UR14 ;  /* 0x0000000e1c127e25 */ /* 0x001fe2000f8e001e */
[----:B--2---:R-:W-:-:S03]  /*2fa0*/  DMUL R24, R26, R24 ;  /* 0x000000181a187228 */ /* 0x004fc60000000000 */
[----:B------:R-:W-:-:S05]  /*2fb0*/  IMAD.WIDE.U32 R26, R37, 0x8, R16 ;  /* 0x00000008251a7825 */ /* 0x000fca00078e0010 */
[----:B---3--:R-:W-:Y:S01]  /*2fc0*/  DMUL R20, R24, R22 ;  /* 0x0000001618147228 */ /* 0x008fe20000000000 */
[----:B------:R-:W-:Y:S01]  /*2fd0*/  IMAD.U32 R22, RZ, RZ, UR10 ;  /* 0x0000000aff167e24 */ /* 0x000fe2000f8e00ff */
[----:B------:R-:W-:-:S05]  /*2fe0*/  MOV R23, UR11 ;  /* 0x0000000b00177c02 */ /* 0x000fca0008000f00 */
[----:B------:R0:W-:Y:S04]  /*2ff0*/  REDG.E.ADD.F64.RN.STRONG.SM desc[UR18][R22.64], R20 ;  /* 0x00000014160079a6 */ /* 0x0001e8000c12bf12 */
[----:B------:R-:W2:Y:S04]  /*3000*/  LDG.E.64 R18, desc[UR18][R18.64] ;  /* 0x0000001212127981 */ /* 0x000ea8000c1e1b00 */
[----:B------:R-:W2:Y:S04]  /*3010*/  LDG.E.64 R26, desc[UR18][R26.64] ;  /* 0x000000121a1a7981 */ /* 0x000ea8000c1e1b00 */
[----:B------:R-:W3:Y:S01]  /*3020*/  LDG.E.64 R24, desc[UR18][R14.64] ;  /* 0x000000120e187981 */ /* 0x000ee2000c1e1b00 */
[----:B------:R-:W-:Y:S01]  /*3030*/  UIADD3 UR10, UPT, UPT, UR16, -0x1, URZ ;  /* 0xffffffff100a7890 */ /* 0x000fe2000fffe0ff */
[----:B------:R-:W-:-:S03]  /*3040*/  IMAD.MOV.U32 R28, RZ, RZ, 0x8 ;  /* 0x00000008ff1c7424 */ /* 0x000fc600078e00ff */
[----:B------:R-:W-:Y:S01]  /*3050*/  UIMAD.WIDE.U32 UR10, UR10, 0x8, UR12 ;  /* 0x000000080a0a78a5 */ /* 0x000fe2000f8e000c */
[----:B0-----:R-:W-:-:S04]  /*3060*/  IMAD.WIDE.U32 R20, R11, R28, UR14 ;  /* 0x0000000e0b147e25 */ /* 0x001fc8000f8e001c */
[----:B------:R-:W-:Y:S01]  /*3070*/  IMAD.WIDE.U32 R22, R33, 0x8, R16 ;  /* 0x0000000821167825 */ /* 0x000fe200078e0010 */
[----:B--2---:R-:W-:-:S08]  /*3080*/  DMUL R18, R18, R26 ;  /* 0x0000001a12127228 */ /* 0x004fd00000000000 */
[----:B---3--:R-:W-:Y:S01]  /*3090*/  DMUL R24, R18, R24 ;  /* 0x0000001812187228 */ /* 0x008fe20000000000 */
[----:B------:R-:W-:Y:S01]  /*30a0*/  MOV R18, UR10 ;  /* 0x0000000a00127c02 */ /* 0x000fe20008000f00 */
[----:B------:R-:W-:-:S05]  /*30b0*/  IMAD.U32 R19, RZ, RZ, UR11 ;  /* 0x0000000bff137e24 */ /* 0x000fca000f8e00ff */
[----:B------:R0:W-:Y:S04]  /*30c0*/  REDG.E.ADD.F64.RN.STRONG.SM desc[UR18][R18.64], R24 ;  /* 0x00000018120079a6 */ /* 0x0001e8000c12bf12 */
[----:B------:R-:W2:Y:S04]  /*30d0*/  LDG.E.64 R20, desc[UR18][R20.64] ;  /* 0x0000001214147981 */ /* 0x000ea8000c1e1b00 */
[----:B------:R-:W2:Y:S04]  /*30e0*/  LDG.E.64 R22, desc[UR18][R22.64] ;  /* 0x0000001216167981 */ /* 0x000ea8000c1e1b00 */
[----:B------:R-:W3:Y:S01]  /*30f0*/  LDG.E.64 R26, desc[UR18][R14.64] ;  /* 0x000000120e1a7981 */ /* 0x000ee2000c1e1b00 */
[----:B------:R-:W-:Y:S01]  /*3100*/  UIMAD.WIDE.U32 UR10, UR16, 0x8, UR12 ;  /* 0x00000008100a78a5 */ /* 0x000fe2000f8e000c */
[----:B------:R-:W-:Y:S01]  /*3110*/  IADD3 R28, PT, PT, R11, 0x1, RZ ;  /* 0x000000010b1c7810 */ /* 0x000fe20007ffe0ff */
[----:B0-----:R-:W-:Y:S01]  /*3120*/  IMAD.WIDE.U32 R18, R31, 0x8, R16 ;  /* 0x000000081f127825 */ /* 0x001fe200078e0010 */
[----:B--2---:R-:W-:-:S08]  /*3130*/  DMUL R20, R20, R22 ;  /* 0x0000001614147228 */ /* 0x004fd00000000000 */
[----:B---3--:R-:W-:Y:S01]  /*3140*/  DMUL R24, R20, R26 ;  /* 0x0000001a14187228 */ /* 0x008fe20000000000 */
[----:B------:R-:W-:Y:S01]  /*3150*/  IMAD.U32 R20, RZ, RZ, UR10 ;  /* 0x0000000aff147e24 */ /* 0x000fe2000f8e00ff */
[----:B------:R-:W-:Y:S01]  /*3160*/  MOV R21, UR11 ;  /* 0x0000000b00157c02 */ /* 0x000fe20008000f00 */
[----:B------:R-:W-:-:S04]  /*3170*/  IMAD.WIDE.U32 R26, R28, R30, UR14 ;  /* 0x0000000e1c1a7e25 */ /* 0x000fc8000f8e001e */
[----:B------:R0:W-:Y:S04]  /*3180*/  REDG.E.ADD.F64.RN.STRONG.SM desc[UR18][R20.64], R24 ;  /* 0x00000018140079a6 */ /* 0x0001e8000c12bf12 */
[----:B------:R-:W2:Y:S04]  /*3190*/  LDG.E.64 R26, desc[UR18][R26.64] ;  /* 0x000000121a1a7981 */ /* 0x000ea8000c1e1b00 */
[----:B------:R-:W2:Y:S04]  /*31a0*/  LDG.E.64 R18, desc[UR18][R18.64] ;  /* 0x0000001212127981 */ /* 0x000ea8000c1e1b00 */
[----:B------:R-:W3:Y:S01]  /*31b0*/  LDG.E.64 R22, desc[UR18][R14.64] ;  /* 0x000000120e167981 */ /* 0x000ee2000c1e1b00 */
[----:B------:R-:W-:Y:S01]  /*31c0*/  UIADD3 UR10, UPT, UPT, UR16, 0x1, URZ ;  /* 0x00000001100a7890 */ /* 0x000fe2000fffe0ff */
[----:B------:R-:W-:-:S03]  /*31d0*/  VIADD R28, R11, 0x2 ;  /* 0x000000020b1c7836 */ /* 0x000fc60000000000 */
[----:B------:R-:W-:Y:S01]  /*31e0*/  UIMAD.WIDE.U32 UR10, UR10, 0x8, UR12 ;  /* 0x000000080a0a78a5 */ /* 0x000fe2000f8e000c */
[----:B0-----:R-:W-:Y:S01]  /*31f0*/  IMAD.WIDE.U32 R24, R28, R30, UR14 ;  /* 0x0000000e1c187e25 */ /* 0x001fe2000f8e001e */
[----:B--2---:R-:W-:-:S03]  /*3200*/  DMUL R18, R26, R18 ;  /* 0x000000121a127228 */ /* 0x004fc60000000000 */
[----:B------:R-:W-:-:S05]  /*3210*/  IMAD.WIDE.U32 R26, R29, 0x8, R16 ;  /* 0x000000081d1a7825 */ /* 0x000fca00078e0010 */
[----:B---3--:R-:W-:Y:S01]  /*3220*/  DMUL R18, R18, R22 ;  /* 0x0000001612127228 */ /* 0x008fe20000000000 */
[----:B------:R-:W-:Y:S01]  /*3230*/  MOV R22, UR10 ;  /* 0x0000000a00167c02 */ /* 0x000fe20008000f00 */
[----:B------:R-:W-:-:S05]  /*3240*/  IMAD.U32 R23, RZ, RZ, UR11 ;  /* 0x0000000bff177e24 */ /* 0x000fca000f8e00ff */
[----:B------:R0:W-:Y:S04]  /*3250*/  REDG.E.ADD.F64.RN.STRONG.SM desc[UR18][R22.64], R18 ;  /* 0x00000012160079a6 */ /* 0x0001e8000c12bf12 */
[----:B------:R-:W2:Y:S04]  /*3260*/  LDG.E.64 R24, desc[UR18][R24.64] ;  /* 0x0000001218187981 */ /* 0x000ea8000c1e1b00 */
[----:B------:R-:W2:Y:S04]  /*3270*/  LDG.E.64 R26, desc[UR18][R26.64] ;  /* 0x000000121a1a7981 */ /* 0x000ea8000c1e1b00 */
[----:B------:R-:W3:Y:S01]  /*3280*/  LDG.E.64 R20, desc[UR18][R14.64] ;  /* 0x000000120e147981 */ /* 0x000ee2000c1e1b00 */
[----:B------:R-:W-:Y:S01]  /*3290*/  UIADD3 UR10, UPT, UPT, UR16, 0x2, URZ ;  /* 0x00000002100a7890 */ /* 0x000fe2000fffe0ff */
[----:B------:R-:W-:-:S03]  /*32a0*/  IADD3 R28, PT, PT, R11, 0x3, RZ ;  /* 0x000000030b1c7810 */ /* 0x000fc60007ffe0ff */
[----:B------:R-:W-:Y:S02]  /*32b0*/  UIMAD.WIDE.U32 UR10, UR10, 0x8, UR12 ;  /* 0x000000080a0a78a5 */ /* 0x000fe4000f8e000c */
[----:B0-----:R-:W-:Y:S01]  /*32c0*/  IMAD.WIDE.U32 R22, R28, R30, UR14 ;  /* 0x0000000e1c167e25 */ /* 0x001fe2000f8e001e */
[----:B--2---:R-:W-:-:S08]  /*32d0*/  DMUL R24, R24, R26 ;  /* 0x0000001a18187228 */ /* 0x004fd00000000000 */
[----:B---3--:R-:W-:Y:S01]  /*32e0*/  DMUL R18, R24, R20 ;  /* 0x0000001418127228 */ /* 0x008fe20000000000 */
[----:B------:R-:W-:Y:S01]  /*32f0*/  IMAD.U32 R20, RZ, RZ, UR10 ;  /* 0x0000000aff147e24 */ /* 0x000fe2000f8e00ff */
[----:B------:R-:W-:Y:S01]  /*3300*/  MOV R21, UR11 ;  /* 0x0000000b00157c02 */ /* 0x000fe20008000f00 */
[----:B------:R-:W-:-:S04]  /*3310*/  IMAD.WIDE.U32 R24, R35, 0x8, R16 ;  /* 0x0000000823187825 */ /* 0x000fc800078e0010 */
[----:B------:R0:W-:Y:S04]  /*3320*/  REDG.E.ADD.F64.RN.STRONG.SM desc[UR18][R20.64], R18 ;  /* 0x00000012140079a6 */ /* 0x0001e8000c12bf12 */
[----:B------:R-:W2:Y:S04]  /*3330*/  LDG.E.64 R22, desc[UR18][R22.64] ;  /* 0x0000001216167981 */ /* 0x000ea8000c1e1b00 */
[----:B------:R-:W2:Y:S04]  /*3340*/  LDG.E.64 R24, desc[UR18][R24.64] ;  /* 0x0000001218187981 */ /* 0x000ea8000c1e1b00 */
[----:B------:R-:W3:Y:S01]  /*3350*/  LDG.E.64 R26, desc[UR18][R14.64] ;  /* 0x000000120e1a7981 */ /* 0x000ee2000c1e1b00 */
[----:B------:R-:W-:Y:S01]  /*3360*/  UIADD3 UR10, UPT, UPT, UR16, 0x3, URZ ;  /* 0x00000003100a7890 */ /* 0x000fe2000fffe0ff */
[----:B------:R-:W-:-:S03]  /*3370*/  VIADD R28, R11, 0x4 ;  /* 0x000000040b1c7836 */ /* 0x000fc60000000000 */
[----:B------:R-:W-:Y:S01]  /*3380*/  UIMAD.WIDE.U32 UR10, UR10, 0x8, UR12 ;  /* 0x000000080a0a78a5 */ /* 0x000fe2000f8e000c */
[----:B------:R-:W-:-:S04]  /*3390*/  IMAD.WIDE.U32 R16, R13, 0x8, R16 ;  /* 0x000000080d107825 */ /* 0x000fc800078e0010 */
[----:B0-----:R-:W-:Y:S01]  /*33a0*/  IMAD.WIDE.U32 R18, R28, R30, UR14 ;  /* 0x0000000e1c127e25 */ /* 0x001fe2000f8e001e */
        /* <DEDUP_REMOVED lines=8> */
[----:B------:R-:W-:-:S04]  /*3430*/  UIADD3 UR10, UPT, UPT, UR16, 0x4, URZ ;  /* 0x00000004100a7890 */ /* 0x000fc8000fffe0ff */
[----:B------:R-:W-:Y:S01]  /*3440*/  UIMAD.WIDE.U32 UR10, UR10, 0x8, UR12 ;  /* 0x000000080a0a78a5 */ /* 0x000fe2000f8e000c */
[----:B--2---:R-:W-:-:S08]  /*3450*/  DMUL R24, R18, R16 ;  /* 0x0000001012187228 */ /* 0x004fd00000000000 */
[----:B---3--:R-:W-:Y:S01]  /*3460*/  DMUL R24, R24, R20 ;  /* 0x0000001418187228 */ /* 0x008fe20000000000 */
[----:B------:R-:W-:Y:S01]  /*3470*/  MOV R20, UR10 ;  /* 0x0000000a00147c02 */ /* 0x000fe20008000f00 */
[----:B------:R-:W-:-:S05]  /*3480*/  IMAD.U32 R21, RZ, RZ, UR11 ;  /* 0x0000000bff157e24 */ /* 0x000fca000f8e00ff */
[----:B------:R1:W-:Y:S01]  /*3490*/  REDG.E.ADD.F64.RN.STRONG.SM desc[UR18][R20.64], R24 ;  /* 0x00000018140079a6 */ /* 0x0003e2000c12bf12 */
[----:B------:R-:W-:-:S04]  /*34a0*/  UIADD3 UR5, UPT, UPT, UR5, 0x8, URZ ;  /* 0x0000000805057890 */ /* 0x000fc8000fffe0ff */
[----:B------:R-:W-:Y:S01]  /*34b0*/  UISETP.NE.AND UP0, UPT, UR5, URZ, UPT ;  /* 0x000000ff0500728c */ /* 0x000fe2000bf05270 */
[----:B0-----:R-:W-:Y:S01]  /*34c0*/  IMAD.U32 R22, RZ, RZ, UR17 ;  /* 0x00000011ff167e24 */ /* 0x001fe2000f8e00ff */
[----:B------:R-:W-:Y:S01]  /*34d0*/  MOV R17, UR17 ;  /* 0x0000001100117c02 */ /* 0x000fe20008000f00 */
[----:B------:R-:W-:Y:S01]  /*34e0*/  IMAD.U32 R16, RZ, RZ, UR17 ;  /* 0x00000011ff107e24 */ /* 0x000fe2000f8e00ff */
[----:B------:R-:W-:Y:S01]  /*34f0*/  MOV R28, UR17 ;  /* 0x00000011001c7c02 */ /* 0x000fe20008000f00 */
[----:B------:R-:W-:Y:S01]  /*3500*/  IMAD.U32 R26, RZ, RZ, UR17 ;  /* 0x00000011ff1a7e24 */ /* 0x000fe2000f8e00ff */
[----:B------:R-:W-:Y:S01]  /*3510*/  MOV R18, UR17 ;  /* 0x0000001100127c02 */ /* 0x000fe20008000f00 */
[----:B------:R-:W-:Y:S01]  /*3520*/  IMAD R33, R16, 0x8, R33 ;  /* 0x0000000810217824 */ /* 0x000fe200078e0221 */
[----:B------:R-:W-:Y:S01]  /*3530*/  LEA R10, R28, R10, 0x3 ;  /* 0x0000000a1c0a7211 */ /* 0x000fe200078e18ff */
[----:B------:R-:W-:Y:S01]  /*3540*/  IMAD R29, R26, 0x8, R29 ;  /* 0x000000081a1d7824 */ /* 0x000fe200078e021d */
[----:B------:R-:W-:Y:S01]  /*3550*/  LEA R37, R22, R37, 0x3 ;  /* 0x0000002516257211 */ /* 0x000fe200078e18ff */
[----:B------:R-:W-:Y:S01]  /*3560*/  IMAD R35, R16, 0x8, R35 ;  /* 0x0000000810237824 */ /* 0x000fe200078e0223 */
[C---:B------:R-:W-:Y:S01]  /*3570*/  LEA R31, R18.reuse, R31, 0x3 ;  /* 0x0000001f121f7211 */ /* 0x040fe200078e18ff */
[----:B------:R-:W-:Y:S01]  /*3580*/  IMAD R12, R17, 0x8, R12 ;  /* 0x00000008110c7824 */ /* 0x000fe200078e020c */
[----:B------:R-:W-:-:S02]  /*3590*/  LEA R13, R18, R13, 0x3 ;  /* 0x0000000d120d7211 */ /* 0x000fc400078e18ff */
[----:B------:R-:W-:Y:S01]  /*35a0*/  IADD3 R11, PT, PT, R11, 0x8, RZ ;  /* 0x000000080b0b7810 */ /* 0x000fe20007ffe0ff */
[----:B------:R-:W-:Y:S01]  /*35b0*/  UIADD3 UR16, UPT, UPT, UR16, 0x8, URZ ;  /* 0x0000000810107890 */ /* 0x000fe2000fffe0ff */
[----:B-1----:R-:W-:Y:S11]  /*35c0*/  BRA.U UP0, `(.L_x_80) ;  /* 0xfffffff900087547 */ /* 0x002ff6000b83ffff */
[----:B------:R-:W-:-:S05]  /*35d0*/  UMOV UR5, UR8 ;  /* 0x0000000800057c82 */ /* 0x000fca0008000000 */
.L_x_79:
[----:B------:R-:W-:-:S09]  /*35e0*/  UISETP.NE.AND UP0, UPT, UR20, URZ, UPT ;  /* 0x000000ff1400728c */ /* 0x000fd2000bf05270 */
[----:B------:R-:W-:Y:S05]  /*35f0*/  BRA.U !UP0, `(.L_x_81) ;  /* 0x0000000908007547 */ /* 0x000fea000b800000 */
[----:B------:R-:W-:Y:S02]  /*3600*/  UIADD3 UR10, UPT, UPT, UR20, -0x1, URZ ;  /* 0xffffffff140a7890 */ /* 0x000fe4000fffe0ff */
[----:B------:R-:W-:Y:S02]  /*3610*/  UISETP.NE.AND UP1, UPT, UR21, URZ, UPT ;  /* 0x000000ff1500728c */ /* 0x000fe4000bf25270 */
[----:B------:R-:W-:-:S09]  /*3620*/  UISETP.GE.U32.AND UP0, UPT, UR10, 0x3, UPT ;  /* 0x000000030a00788c */ /* 0x000fd2000bf06070 */
[----:B------:R-:W-:Y:S05]  /*3630*/  BRA.U !UP0, `(.L_x_82) ;  /* 0x0000000508007547 */ /* 0x000fea000b800000 */
[----:B------:R-:W0:Y:S01]  /*3640*/  LDC.64 R10, c[0x0][0x390] ;  /* 0x0000e400ff0a7b82 */ /* 0x000e220000000a00 */
[----:B------:R-:W1:Y:S01]  /*3650*/  LDCU.128 UR12, c[0x0][0x380] ;  /* 0x00007000ff0c77ac */ /* 0x000e620008000c00 */
[----:B------:R-:W-:Y:S01]  /*3660*/  MOV R16, UR5 ;  /* 0x0000000500107c02 */ /* 0x000fe20008000f00 */
[----:B------:R-:W-:Y:S02]  /*3670*/  IMAD.U32 R12, RZ, RZ, UR6 ;  /* 0x00000006ff0c7e24 */ /* 0x000fe4000f8e00ff */
[----:B------:R-:W-:Y:S02]  /*3680*/  IMAD.MOV.U32 R23, RZ, RZ, 0x8 ;  /* 0x00000008ff177424 */ /* 0x000fe400078e00ff */
[----:B------:R-:W-:Y:S02]  /*3690*/  IMAD R12, R9, R12, UR5 ;  /* 0x00000005090c7e24 */ /* 0x000fe4000f8e020c */
[----:B------:R-:W-:Y:S02]  /*36a0*/  IMAD R13, R16, UR17, R3 ;  /* 0x00000011100d7c24 */ /* 0x000fe4000f8e0203 */
[----:B------:R-:W2:Y:S01]  /*36b0*/  LDG.E.64 R16, desc[UR18][R14.64] ;  /* 0x000000120e107981 */ /* 0x000ea2000c1e1b00 */
[----:B-1----:R-:W-:-:S04]  /*36c0*/  IMAD.WIDE.U32 R22, R12, R23, UR14 ;  /* 0x0000000e0c167e25 */ /* 0x002fc8000f8e0017 */
[C---:B0-----:R-:W-:Y:S02]  /*36d0*/  IMAD.WIDE.U32 R24, R13.reuse, 0x8, R10 ;  /* 0x000000080d187825 */ /* 0x041fe400078e000a */
[----:B------:R-:W3:Y:S04]  /*36e0*/  LDG.E.64 R22, desc[UR18][R22.64] ;  /* 0x0000001216167981 */ /* 0x000ee8000c1e1b00 */
[----:B------:R-:W3:Y:S01]  /*36f0*/  LDG.E.64 R24, desc[UR18][R24.64] ;  /* 0x0000001218187981 */ /* 0x000ee2000c1e1b00 */
[----:B------:R-:W-:Y:S01]  /*3700*/  UIMAD UR16, UR4, UR6, UR5 ;  /* 0x00000006041072a4 */ /* 0x000fe2000f8e0205 */
[----:B------:R-:W-:Y:S01]  /*3710*/  MOV R27, 0x8 ;  /* 0x00000008001b7802 */ /* 0x000fe20000000f00 */
[----:B------:R-:W-:Y:S01]  /*3720*/  VIADD R26, R12, 0x1 ;  /* 0x000000010c1a7836 */ /* 0x000fe20000000000 */
[----:B------:R-:W-:Y:S01]  /*3730*/  IADD3 R13, PT, PT, R13, UR17, RZ ;  /* 0x000000110d0d7c10 */ /* 0x000fe2000fffe0ff */
[----:B------:R-:W-:-:S02]  /*3740*/  UIMAD.WIDE.U32 UR10, UR16, 0x8, UR12 ;  /* 0x00000008100a78a5 */ /* 0x000fc4000f8e000c */
[----:B------:R-:W-:-:S04]  /*3750*/  IMAD.WIDE.U32 R26, R26, R27, UR14 ;  /* 0x0000000e1a1a7e25 */ /* 0x000fc8000f8e001b */
[----:B------:R-:W-:Y:S01]  /*3760*/  IMAD.U32 R20, RZ, RZ, UR10 ;  /* 0x0000000aff147e24 */ /* 0x000fe2000f8e00ff */
[----:B------:R-:W-:Y:S01]  /*3770*/  MOV R21, UR11 ;  /* 0x0000000b00157c02 */ /* 0x000fe20008000f00 */
[----:B---3--:R-:W-:Y:S01]  /*3780*/  DMUL R18, R22, R24 ;  /* 0x0000001816127228 */ /* 0x008fe20000000000 */
[----:B------:R-:W-:-:S07]  /*3790*/  IMAD.WIDE.U32 R24, R13, 0x8, R10 ;  /* 0x000000080d187825 */ /* 0x000fce00078e000a */
[----:B--2---:R-:W-:-:S07]  /*37a0*/  DMUL R18, R18, R16 ;  /* 0x0000001012127228 */ /* 0x004fce0000000000 */
[----:B------:R0:W-:Y:S04]  /*37b0*/  REDG.E.ADD.F64.RN.STRONG.SM desc[UR18][R20.64], R18 ;  /* 0x00000012140079a6 */ /* 0x0001e8000c12bf12 */
[----:B------:R-:W2:Y:S04]  /*37c0*/  LDG.E.64 R26, desc[UR18][R26.64] ;  /* 0x000000121a1a7981 */ /* 0x000ea8000c1e1b00 */
[----:B------:R-:W2:Y:S04]  /*37d0*/  LDG.E.64 R24, desc[UR18][R24.64] ;  /* 0x0000001218187981 */ /* 0x000ea8000c1e1b00 */
[----:B------:R-:W3:Y:S01]  /*37e0*/  LDG.E.64 R16, desc[UR18][R14.64] ;  /* 0x000000120e107981 */ /* 0x000ee2000c1e1b00 */
[----:B------:R-:W-:Y:S01]  /*37f0*/  UIADD3 UR10, UPT, UPT, UR16, 0x1, URZ ;  /* 0x00000001100a7890 */ /* 0x000fe2000fffe0ff */
[----:B------:R-:W-:Y:S01]  /*3800*/  IADD3 R28, PT, PT, R12, 0x2, RZ ;  /* 0x000000020c1c7810 */ /* 0x000fe20007ffe0ff */
[----:B------:R-:W-:-:S02]  /*3810*/  IMAD.MOV.U32 R29, RZ, RZ, 0x8 ;  /* 0x00000008ff1d7424 */ /* 0x000fc400078e00ff */
[----:B------:R-:W-:Y:S01]  /*3820*/  UIMAD.WIDE.U32 UR10, UR10, 0x8, UR12 ;  /* 0x000000080a0a78a5 */ /* 0x000fe2000f8e000c */
[----:B------:R-:W-:Y:S02]  /*3830*/  VIADD R13, R13, UR17 ;  /* 0x000000110d0d7c36 */ /* 0x000fe40008000000 */
[----:B0-----:R-:W-:-:S03]  /*3840*/  IMAD.WIDE.U32 R20, R28, R29, UR14 ;  /* 0x0000000e1c147e25 */ /* 0x001fc6000f8e001d */
[----:B------:R-:W-:Y:S01]  /*3850*/  MOV R18, UR10 ;  /* 0x0000000a00127c02 */ /* 0x000fe20008000f00 */
[----:B------:R-:W-:Y:S01]  /*3860*/  IMAD.U32 R19, RZ, RZ, UR11 ;  /* 0x0000000bff137e24 */ /* 0x000fe2000f8e00ff */
[----:B--2---:R-:W-:Y:S01]  /*3870*/  DMUL R22, R26, R24 ;  /* 0x000000181a167228 */ /* 0x004fe20000000000 */
[----:B------:R-:W-:-:S07]  /*3880*/  IMAD.WIDE.U32 R24, R13, 0x8, R10 ;  /* 0x000000080d187825 */ /* 0x000fce00078e000a */
[----:B---3--:R-:W-:-:S07]  /*3890*/  DMUL R22, R22, R16 ;  /* 0x0000001016167228 */ /* 0x008fce0000000000 */
[----:B------:R0:W-:Y:S04]  /*38a0*/  REDG.E.ADD.F64.RN.STRONG.SM desc[UR18][R18.64], R22 ;  /* 0x00000016120079a6 */ /* 0x0001e8000c12bf12 */
[----:B------:R-:W2:Y:S04]  /*38b0*/  LDG.E.64 R20, desc[UR18][R20.64] ;  /* 0x0000001214147981 */ /* 0x000ea8000c1e1b00 */
[----:B------:R-:W2:Y:S04]  /*38c0*/  LDG.E.64 R24, desc[UR18][R24.64] ;  /* 0x0000001218187981 */ /* 0x000ea8000c1e1b00 */
[----:B------:R-:W3:Y:S01]  /*38d0*/  LDG.E.64 R16, desc[UR18][R14.64] ;  /* 0x000000120e107981 */ /* 0x000ee2000c1e1b00 */
[----:B------:R-:W-:Y:S01]  /*38e0*/  UIADD3 UR10, UPT, UPT, UR16, 0x2, URZ ;  /* 0x00000002100a7890 */ /* 0x000fe2000fffe0ff */
[----:B------:R-:W-:Y:S01]  /*38f0*/  IADD3 R13, PT, PT, R13, UR17, RZ ;  /* 0x000000110d0d7c10 */ /* 0x000fe2000fffe0ff */
[----:B------:R-:W-:-:S02]  /*3900*/  VIADD R28, R12, 0x3 ;  /* 0x000000030c1c7836 */ /* 0x000fc40000000000 */
[----:B------:R-:W-:Y:S02]  /*3910*/  UIMAD.WIDE.U32 UR10, UR10, 0x8, UR12 ;  /* 0x000000080a0a78a5 */ /* 0x000fe4000f8e000c */
[----:B------:R-:W-:-:S04]  /*3920*/  IMAD.WIDE.U32 R12, R13, 0x8, R10 ;  /* 0x000000080d0c7825 */ /* 0x000fc800078e000a */
[----:B0-----:R-:W-:Y:S01]  /*3930*/  MOV R22, UR10 ;  /* 0x0000000a00167c02 */ /* 0x001fe20008000f00 */
[----:B------:R-:W-:Y:S02]  /*3940*/  IMAD.U32 R23, RZ, RZ, UR11 ;  /* 0x0000000bff177e24 */ /* 0x000fe4000f8e00ff */
[----:B------:R-:W-:Y:S01]  /*3950*/  IMAD.WIDE.U32 R10, R28, R29, UR14 ;  /* 0x0000000e1c0a7e25 */ /* 0x000fe2000f8e001d */
[----:B--2---:R-:W-:-:S08]  /*3960*/  DMUL R26, R20, R24 ;  /* 0x00000018141a7228 */ /* 0x004fd00000000000 */
[----:B---3--:R-:W-:-:S07]  /*3970*/  DMUL R16, R26, R16 ;  /* 0x000000101a107228 */ /* 0x008fce0000000000 */
        /* <DEDUP_REMOVED lines=11> */
[----:B------:R-:W-:-:S12]  /*3a30*/  UIADD3 UR5, UPT, UPT, UR5, 0x4, URZ ;  /* 0x0000000405057890 */ /* 0x000fd8000fffe0ff */
.L_x_82:
[----:B------:R-:W-:Y:S05]  /*3a40*/  BRA.U !UP1, `(.L_x_81) ;  /* 0x0000000109ec7547 */ /* 0x000fea000b800000 */
[----:B------:R-:W-:Y:S02]  /*3a50*/  UISETP.NE.AND UP0, UPT, UR21, 0x1, UPT ;  /* 0x000000011500788c */ /* 0x000fe4000bf05270 */
[----:B------:R-:W-:-:S07]  /*3a60*/  ULOP3.LUT UP1, URZ, UR6, 0x1, URZ, 0xc0, !UPT ;  /* 0x0000000106ff7892 */ /* 0x000fce000f82c0ff */
[----:B------:R-:W-:Y:S05]  /*3a70*/  BRA.U !UP0, `(.L_x_83) ;  /* 0x00000001088c7547 */ /* 0x000fea000b800000 */
[----:B------:R-:W1:Y:S01]  /*3a80*/  LDC.64 R10, c[0x0][0x390] ;  /* 0x0000e400ff0a7b82 */ /* 0x000e620000000a00 */
[----:B------:R-:W2:Y:S01]  /*3a90*/  LDCU.128 UR12, c[0x0][0x380] ;  /* 0x00007000ff0c77ac */ /* 0x000ea20008000c00 */
[----:B0-----:R-:W-:Y:S01]  /*3aa0*/  MOV R22, UR6 ;  /* 0x0000000600167c02 */ /* 0x001fe20008000f00 */
[----:B------:R-:W-:Y:S01]  /*3ab0*/  IMAD.U32 R12, RZ, RZ, UR5 ;  /* 0x00000005ff0c7e24 */ /* 0x000fe2000f8e00ff */
[----:B------:R-:W-:-:S03]  /*3ac0*/  MOV R21, 0x8 ;  /* 0x0000000800157802 */ /* 0x000fc60000000f00 */
[----:B------:R-:W-:Y:S02]  /*3ad0*/  IMAD R23, R12, UR17, R3 ;  /* 0x000000110c177c24 */ /* 0x000fe4000f8e0203 */
[----:B------:R-:W-:Y:S01]  /*3ae0*/  IMAD R22, R9, R22, UR5 ;  /* 0x0000000509167e24 */ /* 0x000fe2000f8e0216 */
[----:B------:R-:W3:Y:S03]  /*3af0*/  LDG.E.64 R12, desc[UR18][R14.64] ;  /* 0x000000120e0c7981 */ /* 0x000ee6000c1e1b00 */
[----:B--2---:R-:W-:-:S04]  /*3b00*/  IMAD.WIDE.U32 R20, R22, R21, UR14 ;  /* 0x0000000e16147e25 */ /* 0x004fc8000f8e0015 */
[C---:B-1----:R-:W-:Y:S01]  /*3b10*/  IMAD.WIDE.U32 R18, R23.reuse, 0x8, R10 ;  /* 0x0000000817127825 */ /* 0x042fe200078e000a */
[----:B------:R0:W2:Y:S05]  /*3b20*/  LDG.E.64 R16, desc[UR18][R20.64] ;  /* 0x0000001214107981 */ /* 0x0000aa000c1e1b00 */
[----:B------:R-:W2:Y:S01]  /*3b30*/  LDG.E.64 R18, desc[UR18][R18.64] ;  /* 0x0000001212127981 */ /* 0x000ea2000c1e1b00 */
[----:B------:R-:W-:Y:S01]  /*3b40*/  UIMAD UR10, UR4, UR6, UR5 ;  /* 0x00000006040a72a4 */ /* 0x000fe2000f8e0205 */
[----:B------:R-:W-:-:S03]  /*3b50*/  IADD3 R25, PT, PT, R23, UR17, RZ ;  /* 0x0000001117197c10 */ /* 0x000fc6000fffe0ff */
[----:B------:R-:W-:Y:S01]  /*3b60*/  UIMAD.WIDE.U32 UR22, UR10, 0x8, UR12 ;  /* 0x000000080a1678a5 */ /* 0x000fe2000f8e000c */
[----:B------:R-:W-:Y:S02]  /*3b70*/  IMAD.MOV.U32 R27, RZ, RZ, 0x8 ;  /* 0x00000008ff1b7424 */ /* 0x000fe400078e00ff */
[----:B------:R-:W-:-:S03]  /*3b80*/  VIADD R24, R22, 0x1 ;  /* 0x0000000116187836 */ /* 0x000fc60000000000 */
[----:B------:R-:W-:Y:S01]  /*3b90*/  MOV R22, UR22 ;  /* 0x0000001600167c02 */ /* 0x000fe20008000f00 */
[----:B------:R-:W-:Y:S02]  /*3ba0*/  IMAD.U32 R23, RZ, RZ, UR23 ;  /* 0x00000017ff177e24 */ /* 0x000fe4000f8e00ff */
[----:B0-----:R-:W-:Y:S01]  /*3bb0*/  IMAD.WIDE.U32 R20, R24, R27, UR14 ;  /* 0x0000000e18147e25 */ /* 0x001fe2000f8e001b */
[----:B--2---:R-:W-:-:S08]  /*3bc0*/  DMUL R16, R16, R18 ;  /* 0x0000001210107228 */ /* 0x004fd00000000000 */
[----:B---3--:R-:W-:Y:S01]  /*3bd0*/  DMUL R12, R16, R12 ;  /* 0x0000000c100c7228 */ /* 0x008fe20000000000 */
[----:B------:R-:W-:-:S06]  /*3be0*/  IMAD.WIDE.U32 R16, R25, 0x8, R10 ;  /* 0x0000000819107825 */ /* 0x000fcc00078e000a */
        /* <DEDUP_REMOVED lines=12> */
.L_x_83:
[----:B------:R-:W-:Y:S05]  /*3cb0*/  BRA.U !UP1, `(.L_x_81) ;  /* 0x0000000109507547 */ /* 0x000fea000b800000 */
[----:B-1----:R-:W1:Y:S01]  /*3cc0*/  LDC.64 R12, c[0x0][0x390] ;  /* 0x0000e400ff0c7b82 */ /* 0x002e620000000a00 */
[----:B------:R-:W2:Y:S01]  /*3cd0*/  LDCU.128 UR12, c[0x0][0x380] ;  /* 0x00007000ff0c77ac */ /* 0x000ea20008000c00 */
[----:B0-----:R-:W-:Y:S01]  /*3ce0*/  MOV R16, UR6 ;  /* 0x0000000600107c02 */ /* 0x001fe20008000f00 */
[----:B------:R-:W-:Y:S01]  /*3cf0*/  IMAD.U32 R18, RZ, RZ, UR17 ;  /* 0x00000011ff127e24 */ /* 0x000fe2000f8e00ff */
[----:B------:R-:W3:Y:S03]  /*3d00*/  LDG.E.64 R14, desc[UR18][R14.64] ;  /* 0x000000120e0e7981 */ /* 0x000ee6000c1e1b00 */
[----:B------:R-:W-:Y:S02]  /*3d10*/  IMAD R9, R9, R16, UR5 ;  /* 0x0000000509097e24 */ /* 0x000fe4000f8e0210 */
[----:B------:R-:W-:Y:S01]  /*3d20*/  IMAD R17, R18, UR5, R3 ;  /* 0x0000000512117c24 */ /* 0x000fe2000f8e0203 */
[----:B--2---:R-:W-:Y:S01]  /*3d30*/  MOV R10, UR14 ;  /* 0x0000000e000a7c02 */ /* 0x004fe20008000f00 */
[----:B------:R-:W-:-:S04]  /*3d40*/  IMAD.U32 R11, RZ, RZ, UR15 ;  /* 0x0000000fff0b7e24 */ /* 0x000fc8000f8e00ff */
[----:B------:R-:W-:-:S04]  /*3d50*/  IMAD.WIDE.U32 R10, R9, 0x8, R10 ;  /* 0x00000008090a7825 */ /* 0x000fc800078e000a */
[----:B-1----:R-:W-:Y:S02]  /*3d60*/  IMAD.WIDE.U32 R12, R17, 0x8, R12 ;  /* 0x00000008110c7825 */ /* 0x002fe400078e000c */
[----:B------:R-:W2:Y:S04]  /*3d70*/  LDG.E.64 R10, desc[UR18][R10.64] ;  /* 0x000000120a0a7981 */ /* 0x000ea8000c1e1b00 */
[----:B------:R-:W2:Y:S01]  /*3d80*/  LDG.E.64 R12, desc[UR18][R12.64] ;  /* 0x000000120c0c7981 */ /* 0x000ea2000c1e1b00 */
[----:B------:R-:W-:-:S04]  /*3d90*/  UIMAD UR10, UR4, UR6, UR5 ;  /* 0x00000006040a72a4 */ /* 0x000fc8000f8e0205 */
[----:B------:R-:W-:-:S06]  /*3da0*/  UIMAD.WIDE.U32 UR10, UR10, 0x8, UR12 ;  /* 0x000000080a0a78a5 */ /* 0x000fcc000f8e000c */
[----:B------:R-:W-:Y:S01]  /*3db0*/  MOV R18, UR10 ;  /* 0x0000000a00127c02 */ /* 0x000fe20008000f00 */
[----:B------:R-:W-:Y:S01]  /*3dc0*/  IMAD.U32 R19, RZ, RZ, UR11 ;  /* 0x0000000bff137e24 */ /* 0x000fe2000f8e00ff */
[----:B--2---:R-:W-:-:S08]  /*3dd0*/  DMUL R16, R10, R12 ;  /* 0x0000000c0a107228 */ /* 0x004fd00000000000 */
[----:B---3--:R-:W-:-:S07]  /*3de0*/  DMUL R16, R16, R14 ;  /* 0x0000000e10107228 */ /* 0x008fce0000000000 */
[----:B------:R2:W-:Y:S04]  /*3df0*/  REDG.E.ADD.F64.RN.STRONG.SM desc[UR18][R18.64], R16 ;  /* 0x00000010120079a6 */ /* 0x0005e8000c12bf12 */
.L_x_81:
[----:B------:R-:W-:-:S04]  /*3e00*/  UIADD3 UR4, UPT, UPT, UR4, 0x1, URZ ;  /* 0x0000000104047890 */ /* 0x000fc8000fffe0ff */
[----:B------:R-:W-:-:S09]  /*3e10*/  UISETP.NE.AND UP0, UPT, UR4, UR7, UPT ;  /* 0x000000070400728c */ /* 0x000fd2000bf05270 */
[----:B------:R-:W-:Y:S05]  /*3e20*/  BRA.U UP0, `(.L_x_84) ;  /* 0xffffffed00907547 */ /* 0x000fea000b83ffff */
[----:B------:R-:W-:Y:S05]  /*3e30*/  EXIT ;  /* 0x000000000000794d */ /* 0x000fea0003800000 */
        .weak           $__internal_2_$__cuda_sm20_dblrcp_rn_slowpath_v3
        .type           $__internal_2_$__cuda_sm20_dblrcp_rn_slowpath_v3,@function
        .size           $__internal_2_$__cuda_sm20_dblrcp_rn_slowpath_v3,($__internal_3_$__cuda_sm20_dsqrt_rn_f64_mediumpath_v1 - $__internal_2_$__cuda_sm20_dblrcp_rn_slowpath_v3)
$__internal_2_$__cuda_sm20_dblrcp_rn_slowpath_v3:
[----:B------:R-:W-:Y:S01]  /*3e40*/  DSETP.GTU.AND P0, PT, |R4|, +INF , PT ;  /* 0x7ff000000400742a */ /* 0x000fe20003f0c200 */
[----:B------:R-:W-:-:S13]  /*3e50*/  BSSY.RECONVERGENT B1, `(.L_x_85) ;  /* 0x0000022000017945 */ /* 0x000fda0003800200 */
[----:B------:R-:W-:Y:S05]  /*3e60*/  @P0 BRA `(.L_x_86) ;  /* 0x0000000000780947 */ /* 0x000fea0003800000 */
[----:B------:R-:W-:-:S04]  /*3e70*/  LOP3.LUT R9, R5, 0x7fffffff, RZ, 0xc0, !PT ;  /* 0x7fffffff05097812 */ /* 0x000fc800078ec0ff */
[----:B------:R-:W-:-:S04]  /*3e80*/  IADD3 R6, PT, PT, R9, -0x1, RZ ;  /* 0xffffffff09067810 */ /* 0x000fc80007ffe0ff */
        /* <DEDUP_REMOVED lines=19> */
.L_x_88:
        /* <DEDUP_REMOVED lines=9> */
.L_x_86:
[----:B------:R-:W-:Y:S02]  /*4050*/  LOP3.LUT R7, R5, 0x80000, RZ, 0xfc, !PT ;  /* 0x0008000005077812 */ /* 0x000fe400078efcff */
[----:B------:R-:W-:-:S07]  /*4060*/  MOV R6, R4 ;  /* 0x0000000400067202 */ /* 0x000fce0000000f00 */
.L_x_87:
[----:B------:R-:W-:Y:S05]  /*4070*/  BSYNC.RECONVERGENT B1 ;  /* 0x0000000000017941 */ /* 0x000fea0003800200 */
.L_x_85:
[----:B------:R-:W-:Y:S02]  /*4080*/  HFMA2 R5, -RZ, RZ, 0, 0 ;  /* 0x00000000ff057431 */ /* 0x000fe400000001ff */
[----:B------:R-:W-:Y:S01]  /*4090*/  IMAD.MOV.U32 R4, RZ, RZ, R2 ;  /* 0x000000ffff047224 */ /* 0x000fe200078e0002 */
[----:B------:R-:W-:Y:S01]  /*40a0*/  MOV R9, R7 ;  /* 0x0000000700097202 */ /* 0x000fe20000000f00 */
[----:B------:R-:W-:Y:S02]  /*40b0*/  IMAD.MOV.U32 R8, RZ, RZ, R6 ;  /* 0x000000ffff087224 */ /* 0x000fe400078e0006 */
[----:B------:R-:W-:Y:S05]  /*40c0*/  RET.REL.NODEC R4 `(_Z21overlap_ab_cgf_kernelPdS_S_S_S_S_iijjddd) ;  /* 0xffffffbc04cc7950 */ /* 0x000fea0003c3ffff */
        .weak           $__internal_3_$__cuda_sm20_dsqrt_rn_f64_mediumpath_v1
        .type           $__internal_3_$__cuda_sm20_dsqrt_rn_f64_mediumpath_v1,@function
        .size           $__internal_3_$__cuda_sm20_dsqrt_rn_f64_mediumpath_v1,(.L_x_97 - $__internal_3_$__cuda_sm20_dsqrt_rn_f64_mediumpath_v1)
$__internal_3_$__cuda_sm20_dsqrt_rn_f64_mediumpath_v1:
[----:B------:R-:W-:Y:S01]  /*40d0*/  ISETP.GE.U32.AND P0, PT, R28, -0x3400000, PT ;  /* 0xfcc000001c00780c */ /* 0x000fe20003f06070 */
[----:B------:R-:W-:Y:S01]  /*40e0*/  BSSY.RECONVERGENT B1, `(.L_x_89) ;  /* 0x0000024000017945 */ /* 0x000fe20003800200 */
[----:B------:R-:W-:-:S11]  /*40f0*/  IMAD.MOV.U32 R28, RZ, RZ, R30 ;  /* 0x000000ffff1c7224 */ /* 0x000fd600078e001e */
[----:B------:R-:W-:Y:S05]  /*4100*/  @!P0 BRA `(.L_x_90) ;  /* 0x0000000000208947 */ /* 0x000fea0003800000 */
[----:B------:R-:W-:-:S10]  /*4110*/  DFMA.RM R6, R8, R6, R4 ;  /* 0x000000060806722b */ /* 0x000fd40000004004 */
[----:B------:R-:W-:-:S04]  /*4120*/  IADD3 R4, P0, PT, R6, 0x1, RZ ;  /* 0x0000000106047810 */ /* 0x000fc80007f1e0ff */
[----:B------:R-:W-:-:S06]  /*4130*/  IADD3.X R5, PT, PT, RZ, R7, RZ, P0, !PT ;  /* 0x00000007ff057210 */ /* 0x000fcc00007fe4ff */
[----:B------:R-:W-:-:S08]  /*4140*/  DFMA.RP R28, -R6, R4, R28 ;  /* 0x00000004061c722b */ /* 0x000fd0000000811c */
[----:B------:R-:W-:-:S06]  /*4150*/  DSETP.GT.AND P0, PT, R28, RZ, PT ;  /* 0x000000ff1c00722a */ /* 0x000fcc0003f04000 */
[----:B------:R-:W-:Y:S02]  /*4160*/  FSEL R4, R4, R6, P0 ;  /* 0x0000000604047208 */ /* 0x000fe40000000000 */
[----:B------:R-:W-:Y:S01]  /*4170*/  FSEL R5, R5, R7, P0 ;  /* 0x0000000705057208 */ /* 0x000fe20000000000 */
[----:B------:R-:W-:Y:S06]  /*4180*/  BRA `(.L_x_91) ;  /* 0x0000000000647947 */ /* 0x000fec0003800000 */
.L_x_90:
        /* <DEDUP_REMOVED lines=9> */
[----:B------:R-:W-:Y:S01]  /*4220*/  IMAD.MOV.U32 R8, RZ, RZ, RZ ;  /* 0x000000ffff087224 */ /* 0x000fe200078e00ff */
[----:B------:R-:W-:Y:S01]  /*4230*/  MOV R4, 0x0 ;  /* 0x0000000000047802 */ /* 0x000fe20000000f00 */
[----:B------:R-:W-:-:S03]  /*4240*/  IMAD.MOV.U32 R5, RZ, RZ, 0x3fd80000 ;  /* 0x3fd80000ff057424 */ /* 0x000fc600078e00ff */
        /* <DEDUP_REMOVED lines=12> */
.L_x_92:
[----:B------:R-:W-:-:S11]  /*4310*/  DADD R4, R28, R28 ;  /* 0x000000001c047229 */ /* 0x000fd6000000001c */
.L_x_91:
[----:B------:R-:W-:Y:S05]  /*4320*/  BSYNC.RECONVERGENT B1 ;  /* 0x0000000000017941 */ /* 0x000fea0003800200 */
.L_x_89:
[----:B------:R-:W-:Y:S01]  /*4330*/  MOV R6, R2 ;  /* 0x0000000200067202 */ /* 0x000fe20000000f00 */
[----:B------:R-:W-:-:S04]  /*4340*/  IMAD.MOV.U32 R7, RZ, RZ, 0x0 ;  /* 0x00000000ff077424 */ /* 0x000fc800078e00ff */
[----:B------:R-:W-:Y:S05]  /*4350*/  RET.REL.NODEC R6 `(_Z21overlap_ab_cgf_kernelPdS_S_S_S_S_iijjddd) ;  /* 0xffffffbc06287950 */ /* 0x000fea0003c3ffff */
.L_x_93:
        /* <DEDUP_REMOVED lines=10> */
.L_x_97:


//--------------------- .nv.shared.reserved.0     --------------------------
	.section	.nv.shared.reserved.0,"aw",@nobits
	.weak		__nv_reservedSMEM_offset_0_alias
	.size		__nv_reservedSMEM_offset_0_alias, 0, 64
	.other		__nv_reservedSMEM_offset_0_alias,@"STO_CUDA_RESERVED_SHARED STV_DEFAULT"
__nv_reservedSMEM_offset_0_alias:
	.zero		0
	.zero		64


//--------------------- .nv.constant0.compute_s_gpu_kernel --------------------------
	.section	.nv.constant0.compute_s_gpu_kernel,"a",@progbits
	.sectionflags	@""
	.align	4
.nv.constant0.compute_s_gpu_kernel:
	.zero		928


//--------------------- .nv.constant0._Z21overlap_ab_cgf_kernelPdS_S_S_S_S_iijjddd --------------------------
	.section	.nv.constant0._Z21overlap_ab_cgf_kernelPdS_S_S_S_S_iijjddd,"a",@progbits
	.sectionflags	@""
	.align	4
.nv.constant0._Z21overlap_ab_cgf_kernelPdS_S_S_S_S_iijjddd:
	.zero		984


//--------------------- SYMBOLS --------------------------

	.type		.nv.reservedSmem.offset0,@object
	.size		.nv.reservedSmem.offset0,0x4
